	.target	sm_90a

	.elftype	@"ET_EXEC"


//--------------------- .note.nv.tkinfo           --------------------------
	.section	.note.nv.tkinfo,"",@"SHT_NOTE"
	.sectionflags	@"SHF_NOTE_NV_TKINFO"
	.tkinfo
        /*0018*/ 	.word	0x00000002
        /*0030*/ 	.string	""
        /*0030*/ 	.string	"ptxas"
        /*0030*/ 	.string	"Cuda compilation tools, release 13.0, V13.0.88"
        /*0030*/ 	.string	"Build cuda_13.0.r13.0/compiler.36424714_0"
        /*0030*/ 	.string	"-arch sm_90a -m 64 "



//--------------------- .note.nv.cuinfo           --------------------------
	.section	.note.nv.cuinfo,"",@"SHT_NOTE"
	.sectionflags	@"SHF_NOTE_NV_CUINFO"
        /*0018*/ 	.short	0x0002
        /*001a*/ 	.short	0x005a
        /*001c*/ 	.short	0x0082
	.zero		2


//--------------------- .nv.info                  --------------------------
	.section	.nv.info,"",@"SHT_CUDA_INFO"
	.align	4


	//----- nvinfo : EIATTR_REGCOUNT
	.align		4
        /*0000*/ 	.byte	0x04, 0x2f
        /*0002*/ 	.short	(.L_15 - .L_14)
	.align		4
.L_14:
        /*0004*/ 	.word	index@(_ZN7cutlass13device_kernelINS_4gemm6kernel13GemmUniversalIN4cute5tupleIJiiiiEEENS1_10collective13CollectiveMmaINS1_34MainloopSm90TmaGmmaWarpSpecializedILi3ENS5_IJNS4_1CILi2EEESB_NSA_ILi1EEEEEENS1_35KernelTmaWarpSpecializedCooperativeEEENS5_IJNSA_ILi128EEENSA_ILi64EEESH_EEEaNS5_IJlSC_lEEEaSJ_NS4_8TiledMMAINS4_8MMA_AtomIJNS4_4SM904GMMA26MMA_64x64x32_S32S8S8_SS_TNEEEENS4_6LayoutINS5_IJSB_SC_SC_EEENS5_IJSC_NSA_ILi0EEESS_EEEEENS5_IJNS4_10UnderscoreESV_SV_EEEEENS4_23SM90_TMA_LOAD_MULTICASTENS4_14ComposedLayoutINS4_7SwizzleILi2ELi4ELi3EEENS4_18smem_ptr_flag_bitsILi8EEENSQ_INS5_IJNSA_ILi8EEESH_EEENS5_IJSH_SC_EEEEEEEvNS4_8identityESY_S18_vS19_EENS_8epilogue10collective6detail29Sm90TmaWarpSpecializedAdapterINS1C_15DefaultEpilogueIaSJ_SJ_NS1B_6thread17LinearCombinationIaLi1EiiLNS1G_9ScaleType4KindE0ELNS_15FloatRoundStyleE2EaEENS1_15EpilogueDefaultEEEEEvvEEEEvNT_6ParamsE)
        /*0008*/ 	.word	0x000000a8


	//----- nvinfo : EIATTR_FRAME_SIZE
	.align		4
.L_15:
        /*000c*/ 	.byte	0x04, 0x11
        /*000e*/ 	.short	(.L_17 - .L_16)
	.align		4
.L_16:
        /*0010*/ 	.word	index@(_ZN7cutlass13device_kernelINS_4gemm6kernel13GemmUniversalIN4cute5tupleIJiiiiEEENS1_10collective13CollectiveMmaINS1_34MainloopSm90TmaGmmaWarpSpecializedILi3ENS5_IJNS4_1CILi2EEESB_NSA_ILi1EEEEEENS1_35KernelTmaWarpSpecializedCooperativeEEENS5_IJNSA_ILi128EEENSA_ILi64EEESH_EEEaNS5_IJlSC_lEEEaSJ_NS4_8TiledMMAINS4_8MMA_AtomIJNS4_4SM904GMMA26MMA_64x64x32_S32S8S8_SS_TNEEEENS4_6LayoutINS5_IJSB_SC_SC_EEENS5_IJSC_NSA_ILi0EEESS_EEEEENS5_IJNS4_10UnderscoreESV_SV_EEEEENS4_23SM90_TMA_LOAD_MULTICASTENS4_14ComposedLayoutINS4_7SwizzleILi2ELi4ELi3EEENS4_18smem_ptr_flag_bitsILi8EEENSQ_INS5_IJNSA_ILi8EEESH_EEENS5_IJSH_SC_EEEEEEEvNS4_8identityESY_S18_vS19_EENS_8epilogue10collective6detail29Sm90TmaWarpSpecializedAdapterINS1C_15DefaultEpilogueIaSJ_SJ_NS1B_6thread17LinearCombinationIaLi1EiiLNS1G_9ScaleType4KindE0ELNS_15FloatRoundStyleE2EaEENS1_15EpilogueDefaultEEEEEvvEEEEvNT_6ParamsE)
        /*0014*/ 	.word	0x00000000


	//----- nvinfo : EIATTR_MIN_STACK_SIZE
	.align		4
.L_17:
        /*0018*/ 	.byte	0x04, 0x12
        /*001a*/ 	.short	(.L_19 - .L_18)
	.align		4
.L_18:
        /*001c*/ 	.word	index@(_ZN7cutlass13device_kernelINS_4gemm6kernel13GemmUniversalIN4cute5tupleIJiiiiEEENS1_10collective13CollectiveMmaINS1_34MainloopSm90TmaGmmaWarpSpecializedILi3ENS5_IJNS4_1CILi2EEESB_NSA_ILi1EEEEEENS1_35KernelTmaWarpSpecializedCooperativeEEENS5_IJNSA_ILi128EEENSA_ILi64EEESH_EEEaNS5_IJlSC_lEEEaSJ_NS4_8TiledMMAINS4_8MMA_AtomIJNS4_4SM904GMMA26MMA_64x64x32_S32S8S8_SS_TNEEEENS4_6LayoutINS5_IJSB_SC_SC_EEENS5_IJSC_NSA_ILi0EEESS_EEEEENS5_IJNS4_10UnderscoreESV_SV_EEEEENS4_23SM90_TMA_LOAD_MULTICASTENS4_14ComposedLayoutINS4_7SwizzleILi2ELi4ELi3EEENS4_18smem_ptr_flag_bitsILi8EEENSQ_INS5_IJNSA_ILi8EEESH_EEENS5_IJSH_SC_EEEEEEEvNS4_8identityESY_S18_vS19_EENS_8epilogue10collective6detail29Sm90TmaWarpSpecializedAdapterINS1C_15DefaultEpilogueIaSJ_SJ_NS1B_6thread17LinearCombinationIaLi1EiiLNS1G_9ScaleType4KindE0ELNS_15FloatRoundStyleE2EaEENS1_15EpilogueDefaultEEEEEvvEEEEvNT_6ParamsE)
        /*0020*/ 	.word	0x00000000
.L_19:


//--------------------- .nv.compat                --------------------------
	.section	.nv.compat,"",@"SHT_CUDA_COMPAT_INFO"
	.align	4
        /*0000*/ 	.byte	0x02, 0x09, 0x01, 0x00, 0x02, 0x02, 0x04, 0x00, 0x02, 0x05, 0x05, 0x00, 0x03, 0x07, 0x01, 0x01
        /*0010*/ 	.byte	0x02, 0x03, 0x01, 0x00, 0x02, 0x06, 0x01, 0x00, 0x04, 0x0b, 0x08, 0x00, 0x00, 0x00, 0x00, 0x00
        /*0020*/ 	.byte	0x00, 0x00, 0x00, 0x00


//--------------------- .nv.info._ZN7cutlass13device_kernelINS_4gemm6kernel13GemmUniversalIN4cute5tupleIJiiiiEEENS1_10collective13CollectiveMmaINS1_34MainloopSm90TmaGmmaWarpSpecializedILi3ENS5_IJNS4_1CILi2EEESB_NSA_ILi1EEEEEENS1_35KernelTmaWarpSpecializedCooperativeEEENS5_IJNSA_ILi128EEENSA_ILi64EEESH_EEEaNS5_IJlSC_lEEEaSJ_NS4_8TiledMMAINS4_8MMA_AtomIJNS4_4SM904GMMA26MMA_64x64x32_S32S8S8_SS_TNEEEENS4_6LayoutINS5_IJSB_SC_SC_EEENS5_IJSC_NSA_ILi0EEESS_EEEEENS5_IJNS4_10UnderscoreESV_SV_EEEEENS4_23SM90_TMA_LOAD_MULTICASTENS4_14ComposedLayoutINS4_7SwizzleILi2ELi4ELi3EEENS4_18smem_ptr_flag_bitsILi8EEENSQ_INS5_IJNSA_ILi8EEESH_EEENS5_IJSH_SC_EEEEEEEvNS4_8identityESY_S18_vS19_EENS_8epilogue10collective6detail29Sm90TmaWarpSpecializedAdapterINS1C_15DefaultEpilogueIaSJ_SJ_NS1B_6thread17LinearCombinationIaLi1EiiLNS1G_9ScaleType4KindE0ELNS_15FloatRoundStyleE2EaEENS1_15EpilogueDefaultEEEEEvvEEEEvNT_6ParamsE --------------------------
	.section	.nv.info._ZN7cutlass13device_kernelINS_4gemm6kernel13GemmUniversalIN4cute5tupleIJiiiiEEENS1_10collective13CollectiveMmaINS1_34MainloopSm90TmaGmmaWarpSpecializedILi3ENS5_IJNS4_1CILi2EEESB_NSA_ILi1EEEEEENS1_35KernelTmaWarpSpecializedCooperativeEEENS5_IJNSA_ILi128EEENSA_ILi64EEESH_EEEaNS5_IJlSC_lEEEaSJ_NS4_8TiledMMAINS4_8MMA_AtomIJNS4_4SM904GMMA26MMA_64x64x32_S32S8S8_SS_TNEEEENS4_6LayoutINS5_IJSB_SC_SC_EEENS5_IJSC_NSA_ILi0EEESS_EEEEENS5_IJNS4_10UnderscoreESV_SV_EEEEENS4_23SM90_TMA_LOAD_MULTICASTENS4_14ComposedLayoutINS4_7SwizzleILi2ELi4ELi3EEENS4_18smem_ptr_flag_bitsILi8EEENSQ_INS5_IJNSA_ILi8EEESH_EEENS5_IJSH_SC_EEEEEEEvNS4_8identityESY_S18_vS19_EENS_8epilogue10collective6detail29Sm90TmaWarpSpecializedAdapterINS1C_15DefaultEpilogueIaSJ_SJ_NS1B_6thread17LinearCombinationIaLi1EiiLNS1G_9ScaleType4KindE0ELNS_15FloatRoundStyleE2EaEENS1_15EpilogueDefaultEEEEEvvEEEEvNT_6ParamsE,"",@"SHT_CUDA_INFO"
	.sectionflags	@""
	.align	4


	//----- nvinfo : EIATTR_CUDA_API_VERSION
	.align		4
        /*0000*/ 	.byte	0x04, 0x37
        /*0002*/ 	.short	(.L_21 - .L_20)
.L_20:
        /*0004*/ 	.word	0x00000082


	//----- nvinfo : EIATTR_KPARAM_INFO
	.align		4
.L_21:
        /*0008*/ 	.byte	0x04, 0x17
        /*000a*/ 	.short	(.L_23 - .L_22)
.L_22:
        /*000c*/ 	.word	0x00000000
        /*0010*/ 	.short	0x0000
        /*0012*/ 	.short	0x0070
        /*0014*/ 	.byte	0x00, 0xf0, 0x01, 0x10


	//----- nvinfo : EIATTR_SPARSE_MMA_MASK
	.align		4
.L_23:
        /*0018*/ 	.byte	0x03, 0x50
        /*001a*/ 	.short	0x0000


	//----- nvinfo : EIATTR_MAXREG_COUNT
	.align		4
        /*001c*/ 	.byte	0x03, 0x1b
        /*001e*/ 	.short	0x00a8


	//----- nvinfo : EIATTR_NUM_BARRIERS
	.align		4
        /*0020*/ 	.byte	0x02, 0x4c
        /*0022*/ 	.byte	0x01
	.zero		1


	//----- nvinfo : EIATTR_EXTERNS
	.align		4
        /*0024*/ 	.byte	0x04, 0x0f
        /*0026*/ 	.short	(.L_25 - .L_24)


	//   ....[0]....
	.align		4
.L_24:
        /*0028*/ 	.word	index@(__assertfail)


	//----- nvinfo : EIATTR_MERCURY_ISA_VERSION
	.align		4
.L_25:
        /*002c*/ 	.byte	0x03, 0x5f
        /*002e*/ 	.short	0x0101


	//----- nvinfo : EIATTR_INT_WARP_WIDE_INSTR_OFFSETS
	.align		4
        /*0030*/ 	.byte	0x04, 0x31
        /*0032*/ 	.short	(.L_27 - .L_26)


	//   ....[0]....
.L_26:
        /*0034*/ 	.word	0x00000460


	//   ....[1]....
        /*0038*/ 	.word	0x00000490


	//   ....[2]....
        /*003c*/ 	.word	0x00000650


	//----- nvinfo : EIATTR_COOP_GROUP_MASK_REGIDS
	.align		4
.L_27:
        /*0040*/ 	.byte	0x04, 0x29
        /*0042*/ 	.short	(.L_29 - .L_28)


	//   ....[0]....
.L_28:
        /*0044*/ 	.word	0xffffffff


	//   ....[1]....
        /*0048*/ 	.word	0xffffffff


	//   ....[2]....
        /*004c*/ 	.word	0xffffffff


	//   ....[3]....
        /*0050*/ 	.word	0xffffffff


	//   ....[4]....
        /*0054*/ 	.word	0xffffffff


	//   ....[5]....
        /*0058*/ 	.word	0xffffffff


	//----- nvinfo : EIATTR_COOP_GROUP_INSTR_OFFSETS
	.align		4
.L_29:
        /*005c*/ 	.byte	0x04, 0x28
        /*005e*/ 	.short	(.L_31 - .L_30)


	//   ....[0]....
.L_30:
        /*0060*/ 	.word	0x00000060


	//   ....[1]....
        /*0064*/ 	.word	0x00000070


	//   ....[2]....
        /*0068*/ 	.word	0x00000130


	//   ....[3]....
        /*006c*/ 	.word	0x000002b0


	//   ....[4]....
        /*0070*/ 	.word	0x000007d0


	//   ....[5]....
        /*0074*/ 	.word	0x00001200


	//----- nvinfo : EIATTR_REG_RECONFIG
	.align		4
.L_31:
        /*0078*/ 	.byte	0x01, 0x54
	.zero		2


	//----- nvinfo : EIATTR_SYSCALL_OFFSETS
	.align		4
        /*007c*/ 	.byte	0x04, 0x46
        /*007e*/ 	.short	(.L_33 - .L_32)


	//   ....[0]....
.L_32:
        /*0080*/ 	.word	0x000013c0


	//----- nvinfo : EIATTR_MBARRIER_INSTR_OFFSETS
	.align		4
.L_33:
        /*0084*/ 	.byte	0x04, 0x39
        /*0086*/ 	.short	(.L_35 - .L_34)


	//   ....[0]....
.L_34:
        /*0088*/ 	.word	0x00000230
        /*008c*/ 	.word	0x000000ff
        /*0090*/ 	.word	0x00000000
        /*0094*/ 	.short	0x0100
        /*0096*/ 	.byte	0x08
	.zero		1


	//   ....[1]....
        /*0098*/ 	.word	0x00000240
        /*009c*/ 	.word	0x000000ff
        /*00a0*/ 	.word	0x00000018
        /*00a4*/ 	.short	0x0100
        /*00a6*/ 	.byte	0x08
	.zero		1


	//   ....[2]....
        /*00a8*/ 	.word	0x00000250
        /*00ac*/ 	.word	0x000000ff
        /*00b0*/ 	.word	0x00000008
        /*00b4*/ 	.short	0x0100
        /*00b6*/ 	.byte	0x08
	.zero		1


	//   ....[3]....
        /*00b8*/ 	.word	0x00000260
        /*00bc*/ 	.word	0x000000ff
        /*00c0*/ 	.word	0x00000020
        /*00c4*/ 	.short	0x0100
        /*00c6*/ 	.byte	0x08
	.zero		1


	//   ....[4]....
        /*00c8*/ 	.word	0x00000270
        /*00cc*/ 	.word	0x000000ff
        /*00d0*/ 	.word	0x00000010
        /*00d4*/ 	.short	0x0100
        /*00d6*/ 	.byte	0x08
	.zero		1


	//   ....[5]....
        /*00d8*/ 	.word	0x00000280
        /*00dc*/ 	.word	0x000000ff
        /*00e0*/ 	.word	0x00000028
        /*00e4*/ 	.short	0x0100
        /*00e6*/ 	.byte	0x08
	.zero		1


	//   ....[6]....
        /*00e8*/ 	.word	0x000006d0
        /*00ec*/ 	.word	0x000000ff
        /*00f0*/ 	.word	0x00000040
        /*00f4*/ 	.short	0x0100
        /*00f6*/ 	.byte	0x06
	.zero		1


	//   ....[7]....
        /*00f8*/ 	.word	0x00000760
        /*00fc*/ 	.word	0x000000ff
        /*0100*/ 	.word	0x00000048
        /*0104*/ 	.short	0x0100
        /*0106*/ 	.byte	0x06
	.zero		1


	//   ....[8]....
        /*0108*/ 	.word	0x00001490
        /*010c*/ 	.word	0x00000003
        /*0110*/ 	.word	0x00000000
        /*0114*/ 	.short	0x010a
        /*0116*/ 	.byte	0x3f
	.zero		1


	//   ....[9]....
        /*0118*/ 	.word	0x000014d0
        /*011c*/ 	.word	0x00000003
        /*0120*/ 	.word	0x00000000
        /*0124*/ 	.short	0x010a
        /*0126*/ 	.byte	0x3f
	.zero		1


	//   ....[10]....
        /*0128*/ 	.word	0x000017a0
        /*012c*/ 	.word	0x00000005
        /*0130*/ 	.word	0x00000000
        /*0134*/ 	.short	0x010a
        /*0136*/ 	.byte	0x3f
	.zero		1


	//   ....[11]....
        /*0138*/ 	.word	0x000017e0
        /*013c*/ 	.word	0x00000005
        /*0140*/ 	.word	0x00000000
        /*0144*/ 	.short	0x010a
        /*0146*/ 	.byte	0x3f
	.zero		1


	//   ....[12]....
        /*0148*/ 	.word	0x00001940
        /*014c*/ 	.word	0x00000005
        /*0150*/ 	.word	0x00000000
        /*0154*/ 	.short	0x0101
        /*0156*/ 	.byte	0x3f
	.zero		1


	//   ....[13]....
        /*0158*/ 	.word	0x00001b60
        /*015c*/ 	.word	0x00000003
        /*0160*/ 	.word	0x00000000
        /*0164*/ 	.short	0x0101
        /*0166*/ 	.byte	0x3f
	.zero		1


	//   ....[14]....
        /*0168*/ 	.word	0x00004b00
        /*016c*/ 	.word	0x0000000e
        /*0170*/ 	.word	0x00000018
        /*0174*/ 	.short	0x010a
        /*0176*/ 	.byte	0x3f
	.zero		1


	//   ....[15]....
        /*0178*/ 	.word	0x00004e80
        /*017c*/ 	.word	0x00000006
        /*0180*/ 	.word	0x00000048
        /*0184*/ 	.short	0x0101
        /*0186*/ 	.byte	0x3f
	.zero		1


	//   ....[16]....
        /*0188*/ 	.word	0x000055b0
        /*018c*/ 	.word	0x00000007
        /*0190*/ 	.word	0x00000000
        /*0194*/ 	.short	0x010a
        /*0196*/ 	.byte	0x3f
	.zero		1


	//   ....[17]....
        /*0198*/ 	.word	0x00005630
        /*019c*/ 	.word	0x00000009
        /*01a0*/ 	.word	0x00000000
        /*01a4*/ 	.short	0x010a
        /*01a6*/ 	.byte	0x3f
	.zero		1


	//   ....[18]....
        /*01a8*/ 	.word	0x000056c0
        /*01ac*/ 	.word	0x00000003
        /*01b0*/ 	.word	0x00000000
        /*01b4*/ 	.short	0x010a
        /*01b6*/ 	.byte	0x3f
	.zero		1


	//   ....[19]....
        /*01b8*/ 	.word	0x00005720
        /*01bc*/ 	.word	0x00000003
        /*01c0*/ 	.word	0x00000000
        /*01c4*/ 	.short	0x010a
        /*01c6*/ 	.byte	0x3f
	.zero		1


	//   ....[20]....
        /*01c8*/ 	.word	0x00005770
        /*01cc*/ 	.word	0x00000005
        /*01d0*/ 	.word	0x00000000
        /*01d4*/ 	.short	0x010a
        /*01d6*/ 	.byte	0x3f
	.zero		1


	//   ....[21]....
        /*01d8*/ 	.word	0x00005840
        /*01dc*/ 	.word	0x0000000e
        /*01e0*/ 	.word	0x00000018
        /*01e4*/ 	.short	0x010a
        /*01e6*/ 	.byte	0x3f
	.zero		1


	//   ....[22]....
        /*01e8*/ 	.word	0x00005910
        /*01ec*/ 	.word	0x00000007
        /*01f0*/ 	.word	0x00000000
        /*01f4*/ 	.short	0x010a
        /*01f6*/ 	.byte	0x3f
	.zero		1


	//   ....[23]....
        /*01f8*/ 	.word	0x00005960
        /*01fc*/ 	.word	0x00000009
        /*0200*/ 	.word	0x00000000
        /*0204*/ 	.short	0x010a
        /*0206*/ 	.byte	0x3f
	.zero		1


	//----- nvinfo : EIATTR_NUM_MBARRIERS
	.align		4
.L_35:
        /*0208*/ 	.byte	0x03, 0x38
        /*020a*/ 	.short	0x0008


	//----- nvinfo : EIATTR_EXIT_INSTR_OFFSETS
	.align		4
        /*020c*/ 	.byte	0x04, 0x1c
        /*020e*/ 	.short	(.L_37 - .L_36)


	//   ....[0]....
.L_36:
        /*0210*/ 	.word	0x00000930


	//   ....[1]....
        /*0214*/ 	.word	0x00001140


	//   ....[2]....
        /*0218*/ 	.word	0x00004120


	//   ....[3]....
        /*021c*/ 	.word	0x00004680


	//   ....[4]....
        /*0220*/ 	.word	0x00005710


	//----- nvinfo : EIATTR_MAX_THREADS
	.align		4
.L_37:
        /*0224*/ 	.byte	0x04, 0x05
        /*0226*/ 	.short	(.L_39 - .L_38)
.L_38:
        /*0228*/ 	.word	0x00000180
        /*022c*/ 	.word	0x00000001
        /*0230*/ 	.word	0x00000001


	//----- nvinfo : EIATTR_CRS_STACK_SIZE
	.align		4
.L_39:
        /*0234*/ 	.byte	0x04, 0x1e
        /*0236*/ 	.short	(.L_41 - .L_40)
.L_40:
        /*0238*/ 	.word	0x00000000


	//----- nvinfo : EIATTR_CBANK_PARAM_SIZE
	.align		4
.L_41:
        /*023c*/ 	.byte	0x03, 0x19
        /*023e*/ 	.short	0x0470


	//----- nvinfo : EIATTR_PARAM_CBANK
	.align		4
        /*0240*/ 	.byte	0x04, 0x0a
        /*0242*/ 	.short	(.L_43 - .L_42)
	.align		4
.L_42:
        /*0244*/ 	.word	index@(.nv.constant0._ZN7cutlass13device_kernelINS_4gemm6kernel13GemmUniversalIN4cute5tupleIJiiiiEEENS1_10collective13CollectiveMmaINS1_34MainloopSm90TmaGmmaWarpSpecializedILi3ENS5_IJNS4_1CILi2EEESB_NSA_ILi1EEEEEENS1_35KernelTmaWarpSpecializedCooperativeEEENS5_IJNSA_ILi128EEENSA_ILi64EEESH_EEEaNS5_IJlSC_lEEEaSJ_NS4_8TiledMMAINS4_8MMA_AtomIJNS4_4SM904GMMA26MMA_64x64x32_S32S8S8_SS_TNEEEENS4_6LayoutINS5_IJSB_SC_SC_EEENS5_IJSC_NSA_ILi0EEESS_EEEEENS5_IJNS4_10UnderscoreESV_SV_EEEEENS4_23SM90_TMA_LOAD_MULTICASTENS4_14ComposedLayoutINS4_7SwizzleILi2ELi4ELi3EEENS4_18smem_ptr_flag_bitsILi8EEENSQ_INS5_IJNSA_ILi8EEESH_EEENS5_IJSH_SC_EEEEEEEvNS4_8identityESY_S18_vS19_EENS_8epilogue10collective6detail29Sm90TmaWarpSpecializedAdapterINS1C_15DefaultEpilogueIaSJ_SJ_NS1B_6thread17LinearCombinationIaLi1EiiLNS1G_9ScaleType4KindE0ELNS_15FloatRoundStyleE2EaEENS1_15EpilogueDefaultEEEEEvvEEEEvNT_6ParamsE)
        /*0248*/ 	.short	0x0210
        /*024a*/ 	.short	0x0470


	//----- nvinfo : EIATTR_SW_WAR
	.align		4
.L_43:
        /*024c*/ 	.byte	0x04, 0x36
        /*024e*/ 	.short	(.L_45 - .L_44)
.L_44:
        /*0250*/ 	.word	0x00000008
.L_45:


//--------------------- .nv.callgraph             --------------------------
	.section	.nv.callgraph,"",@"SHT_CUDA_CALLGRAPH"
	.align	4
	.sectionentsize	8
	.align		4
        /*0000*/ 	.word	0x00000000
	.align		4
        /*0004*/ 	.word	0xffffffff
	.align		4
        /*0008*/ 	.word	index@(_ZN7cutlass13device_kernelINS_4gemm6kernel13GemmUniversalIN4cute5tupleIJiiiiEEENS1_10collective13CollectiveMmaINS1_34MainloopSm90TmaGmmaWarpSpecializedILi3ENS5_IJNS4_1CILi2EEESB_NSA_ILi1EEEEEENS1_35KernelTmaWarpSpecializedCooperativeEEENS5_IJNSA_ILi128EEENSA_ILi64EEESH_EEEaNS5_IJlSC_lEEEaSJ_NS4_8TiledMMAINS4_8MMA_AtomIJNS4_4SM904GMMA26MMA_64x64x32_S32S8S8_SS_TNEEEENS4_6LayoutINS5_IJSB_SC_SC_EEENS5_IJSC_NSA_ILi0EEESS_EEEEENS5_IJNS4_10UnderscoreESV_SV_EEEEENS4_23SM90_TMA_LOAD_MULTICASTENS4_14ComposedLayoutINS4_7SwizzleILi2ELi4ELi3EEENS4_18smem_ptr_flag_bitsILi8EEENSQ_INS5_IJNSA_ILi8EEESH_EEENS5_IJSH_SC_EEEEEEEvNS4_8identityESY_S18_vS19_EENS_8epilogue10collective6detail29Sm90TmaWarpSpecializedAdapterINS1C_15DefaultEpilogueIaSJ_SJ_NS1B_6thread17LinearCombinationIaLi1EiiLNS1G_9ScaleType4KindE0ELNS_15FloatRoundStyleE2EaEENS1_15EpilogueDefaultEEEEEvvEEEEvNT_6ParamsE)
	.align		4
        /*000c*/ 	.word	index@(__assertfail)
	.align		4
        /*0010*/ 	.word	0x00000000
	.align		4
        /*0014*/ 	.word	0xfffffffe
	.align		4
        /*0018*/ 	.word	0x00000000
	.align		4
        /*001c*/ 	.word	0xfffffffd
	.align		4
        /*0020*/ 	.word	0x00000000
	.align		4
        /*0024*/ 	.word	0xfffffffc


//--------------------- .nv.constant4             --------------------------
	.section	.nv.constant4,"a",@progbits
	.align	8
	.align		8
.nv.constant4:
        /*0000*/ 	.dword	__assertfail
	.align		8
        /*0008*/ 	.dword	__unnamed_1
	.align		8
        /*0010*/ 	.dword	_ZN39_INTERNAL_369f9537_4_k_cu_0038f4cc_52604cuda3std3__45__cpo5beginE
	.align		8
        /*0018*/ 	.dword	_ZN39_INTERNAL_369f9537_4_k_cu_0038f4cc_52604cuda3std3__45__cpo3endE
	.align		8
        /*0020*/ 	.dword	_ZN39_INTERNAL_369f9537_4_k_cu_0038f4cc_52604cuda3std3__45__cpo6cbeginE
	.align		8
        /*0028*/ 	.dword	_ZN39_INTERNAL_369f9537_4_k_cu_0038f4cc_52604cuda3std3__45__cpo4cendE
	.align		8
        /*0030*/ 	.dword	_ZN39_INTERNAL_369f9537_4_k_cu_0038f4cc_52604cuda3std3__441_GLOBAL__N__369f9537_4_k_cu_0038f4cc_52606ignoreE
	.align		8
        /*0038*/ 	.dword	_ZN39_INTERNAL_369f9537_4_k_cu_0038f4cc_52604cuda3std3__419piecewise_constructE
	.align		8
        /*0040*/ 	.dword	_ZN39_INTERNAL_369f9537_4_k_cu_0038f4cc_52604cuda3std3__48in_placeE
	.align		8
        /*0048*/ 	.dword	_ZN39_INTERNAL_369f9537_4_k_cu_0038f4cc_52604cuda3std6ranges3__45__cpo4swapE
	.align		8
        /*0050*/ 	.dword	_ZN39_INTERNAL_369f9537_4_k_cu_0038f4cc_52604cuda3std6ranges3__45__cpo9iter_moveE
	.align		8
        /*0058*/ 	.dword	_ZN39_INTERNAL_369f9537_4_k_cu_0038f4cc_52604cute7productE
	.align		8
        /*0060*/ 	.dword	_ZN39_INTERNAL_369f9537_4_k_cu_0038f4cc_52604cute1_E
	.align		8
        /*0068*/ 	.dword	$str$22
	.align		8
        /*0070*/ 	.dword	$str$23


//--------------------- .text._ZN7cutlass13device_kernelINS_4gemm6kernel13GemmUniversalIN4cute5tupleIJiiiiEEENS1_10collective13CollectiveMmaINS1_34MainloopSm90TmaGmmaWarpSpecializedILi3ENS5_IJNS4_1CILi2EEESB_NSA_ILi1EEEEEENS1_35KernelTmaWarpSpecializedCooperativeEEENS5_IJNSA_ILi128EEENSA_ILi64EEESH_EEEaNS5_IJlSC_lEEEaSJ_NS4_8TiledMMAINS4_8MMA_AtomIJNS4_4SM904GMMA26MMA_64x64x32_S32S8S8_SS_TNEEEENS4_6LayoutINS5_IJSB_SC_SC_EEENS5_IJSC_NSA_ILi0EEESS_EEEEENS5_IJNS4_10UnderscoreESV_SV_EEEEENS4_23SM90_TMA_LOAD_MULTICASTENS4_14ComposedLayoutINS4_7SwizzleILi2ELi4ELi3EEENS4_18smem_ptr_flag_bitsILi8EEENSQ_INS5_IJNSA_ILi8EEESH_EEENS5_IJSH_SC_EEEEEEEvNS4_8identityESY_S18_vS19_EENS_8epilogue10collective6detail29Sm90TmaWarpSpecializedAdapterINS1C_15DefaultEpilogueIaSJ_SJ_NS1B_6thread17LinearCombinationIaLi1EiiLNS1G_9ScaleType4KindE0ELNS_15FloatRoundStyleE2EaEENS1_15EpilogueDefaultEEEEEvvEEEEvNT_6ParamsE --------------------------
	.section	.text._ZN7cutlass13device_kernelINS_4gemm6kernel13GemmUniversalIN4cute5tupleIJiiiiEEENS1_10collective13CollectiveMmaINS1_34MainloopSm90TmaGmmaWarpSpecializedILi3ENS5_IJNS4_1CILi2EEESB_NSA_ILi1EEEEEENS1_35KernelTmaWarpSpecializedCooperativeEEENS5_IJNSA_ILi128EEENSA_ILi64EEESH_EEEaNS5_IJlSC_lEEEaSJ_NS4_8TiledMMAINS4_8MMA_AtomIJNS4_4SM904GMMA26MMA_64x64x32_S32S8S8_SS_TNEEEENS4_6LayoutINS5_IJSB_SC_SC_EEENS5_IJSC_NSA_ILi0EEESS_EEEEENS5_IJNS4_10UnderscoreESV_SV_EEEEENS4_23SM90_TMA_LOAD_MULTICASTENS4_14ComposedLayoutINS4_7SwizzleILi2ELi4ELi3EEENS4_18smem_ptr_flag_bitsILi8EEENSQ_INS5_IJNSA_ILi8EEESH_EEENS5_IJSH_SC_EEEEEEEvNS4_8identityESY_S18_vS19_EENS_8epilogue10collective6detail29Sm90TmaWarpSpecializedAdapterINS1C_15DefaultEpilogueIaSJ_SJ_NS1B_6thread17LinearCombinationIaLi1EiiLNS1G_9ScaleType4KindE0ELNS_15FloatRoundStyleE2EaEENS1_15EpilogueDefaultEEEEEvvEEEEvNT_6ParamsE,"ax",@progbits
	.align	128
.text._ZN7cutlass13device_kernelINS_4gemm6kernel13GemmUniversalIN4cute5tupleIJiiiiEEENS1_10collective13CollectiveMmaINS1_34MainloopSm90TmaGmmaWarpSpecializedILi3ENS5_IJNS4_1CILi2EEESB_NSA_ILi1EEEEEENS1_35KernelTmaWarpSpecializedCooperativeEEENS5_IJNSA_ILi128EEENSA_ILi64EEESH_EEEaNS5_IJlSC_lEEEaSJ_NS4_8TiledMMAINS4_8MMA_AtomIJNS4_4SM904GMMA26MMA_64x64x32_S32S8S8_SS_TNEEEENS4_6LayoutINS5_IJSB_SC_SC_EEENS5_IJSC_NSA_ILi0EEESS_EEEEENS5_IJNS4_10UnderscoreESV_SV_EEEEENS4_23SM90_TMA_LOAD_MULTICASTENS4_14ComposedLayoutINS4_7SwizzleILi2ELi4ELi3EEENS4_18smem_ptr_flag_bitsILi8EEENSQ_INS5_IJNSA_ILi8EEESH_EEENS5_IJSH_SC_EEEEEEEvNS4_8identityESY_S18_vS19_EENS_8epilogue10collective6detail29Sm90TmaWarpSpecializedAdapterINS1C_15DefaultEpilogueIaSJ_SJ_NS1B_6thread17LinearCombinationIaLi1EiiLNS1G_9ScaleType4KindE0ELNS_15FloatRoundStyleE2EaEENS1_15EpilogueDefaultEEEEEvvEEEEvNT_6ParamsE:
        .type           _ZN7cutlass13device_kernelINS_4gemm6kernel13GemmUniversalIN4cute5tupleIJiiiiEEENS1_10collective13CollectiveMmaINS1_34MainloopSm90TmaGmmaWarpSpecializedILi3ENS5_IJNS4_1CILi2EEESB_NSA_ILi1EEEEEENS1_35KernelTmaWarpSpecializedCooperativeEEENS5_IJNSA_ILi128EEENSA_ILi64EEESH_EEEaNS5_IJlSC_lEEEaSJ_NS4_8TiledMMAINS4_8MMA_AtomIJNS4_4SM904GMMA26MMA_64x64x32_S32S8S8_SS_TNEEEENS4_6LayoutINS5_IJSB_SC_SC_EEENS5_IJSC_NSA_ILi0EEESS_EEEEENS5_IJNS4_10UnderscoreESV_SV_EEEEENS4_23SM90_TMA_LOAD_MULTICASTENS4_14ComposedLayoutINS4_7SwizzleILi2ELi4ELi3EEENS4_18smem_ptr_flag_bitsILi8EEENSQ_INS5_IJNSA_ILi8EEESH_EEENS5_IJSH_SC_EEEEEEEvNS4_8identityESY_S18_vS19_EENS_8epilogue10collective6detail29Sm90TmaWarpSpecializedAdapterINS1C_15DefaultEpilogueIaSJ_SJ_NS1B_6thread17LinearCombinationIaLi1EiiLNS1G_9ScaleType4KindE0ELNS_15FloatRoundStyleE2EaEENS1_15EpilogueDefaultEEEEEvvEEEEvNT_6ParamsE,@function
        .size           _ZN7cutlass13device_kernelINS_4gemm6kernel13GemmUniversalIN4cute5tupleIJiiiiEEENS1_10collective13CollectiveMmaINS1_34MainloopSm90TmaGmmaWarpSpecializedILi3ENS5_IJNS4_1CILi2EEESB_NSA_ILi1EEEEEENS1_35KernelTmaWarpSpecializedCooperativeEEENS5_IJNSA_ILi128EEENSA_ILi64EEESH_EEEaNS5_IJlSC_lEEEaSJ_NS4_8TiledMMAINS4_8MMA_AtomIJNS4_4SM904GMMA26MMA_64x64x32_S32S8S8_SS_TNEEEENS4_6LayoutINS5_IJSB_SC_SC_EEENS5_IJSC_NSA_ILi0EEESS_EEEEENS5_IJNS4_10UnderscoreESV_SV_EEEEENS4_23SM90_TMA_LOAD_MULTICASTENS4_14ComposedLayoutINS4_7SwizzleILi2ELi4ELi3EEENS4_18smem_ptr_flag_bitsILi8EEENSQ_INS5_IJNSA_ILi8EEESH_EEENS5_IJSH_SC_EEEEEEEvNS4_8identityESY_S18_vS19_EENS_8epilogue10collective6detail29Sm90TmaWarpSpecializedAdapterINS1C_15DefaultEpilogueIaSJ_SJ_NS1B_6thread17LinearCombinationIaLi1EiiLNS1G_9ScaleType4KindE0ELNS_15FloatRoundStyleE2EaEENS1_15EpilogueDefaultEEEEEvvEEEEvNT_6ParamsE,(.L_x_137 - _ZN7cutlass13device_kernelINS_4gemm6kernel13GemmUniversalIN4cute5tupleIJiiiiEEENS1_10collective13CollectiveMmaINS1_34MainloopSm90TmaGmmaWarpSpecializedILi3ENS5_IJNS4_1CILi2EEESB_NSA_ILi1EEEEEENS1_35KernelTmaWarpSpecializedCooperativeEEENS5_IJNSA_ILi128EEENSA_ILi64EEESH_EEEaNS5_IJlSC_lEEEaSJ_NS4_8TiledMMAINS4_8MMA_AtomIJNS4_4SM904GMMA26MMA_64x64x32_S32S8S8_SS_TNEEEENS4_6LayoutINS5_IJSB_SC_SC_EEENS5_IJSC_NSA_ILi0EEESS_EEEEENS5_IJNS4_10UnderscoreESV_SV_EEEEENS4_23SM90_TMA_LOAD_MULTICASTENS4_14ComposedLayoutINS4_7SwizzleILi2ELi4ELi3EEENS4_18smem_ptr_flag_bitsILi8EEENSQ_INS5_IJNSA_ILi8EEESH_EEENS5_IJSH_SC_EEEEEEEvNS4_8identityESY_S18_vS19_EENS_8epilogue10collective6detail29Sm90TmaWarpSpecializedAdapterINS1C_15DefaultEpilogueIaSJ_SJ_NS1B_6thread17LinearCombinationIaLi1EiiLNS1G_9ScaleType4KindE0ELNS_15FloatRoundStyleE2EaEENS1_15EpilogueDefaultEEEEEvvEEEEvNT_6ParamsE)
        .other          _ZN7cutlass13device_kernelINS_4gemm6kernel13GemmUniversalIN4cute5tupleIJiiiiEEENS1_10collective13CollectiveMmaINS1_34MainloopSm90TmaGmmaWarpSpecializedILi3ENS5_IJNS4_1CILi2EEESB_NSA_ILi1EEEEEENS1_35KernelTmaWarpSpecializedCooperativeEEENS5_IJNSA_ILi128EEENSA_ILi64EEESH_EEEaNS5_IJlSC_lEEEaSJ_NS4_8TiledMMAINS4_8MMA_AtomIJNS4_4SM904GMMA26MMA_64x64x32_S32S8S8_SS_TNEEEENS4_6LayoutINS5_IJSB_SC_SC_EEENS5_IJSC_NSA_ILi0EEESS_EEEEENS5_IJNS4_10UnderscoreESV_SV_EEEEENS4_23SM90_TMA_LOAD_MULTICASTENS4_14ComposedLayoutINS4_7SwizzleILi2ELi4ELi3EEENS4_18smem_ptr_flag_bitsILi8EEENSQ_INS5_IJNSA_ILi8EEESH_EEENS5_IJSH_SC_EEEEEEEvNS4_8identityESY_S18_vS19_EENS_8epilogue10collective6detail29Sm90TmaWarpSpecializedAdapterINS1C_15DefaultEpilogueIaSJ_SJ_NS1B_6thread17LinearCombinationIaLi1EiiLNS1G_9ScaleType4KindE0ELNS_15FloatRoundStyleE2EaEENS1_15EpilogueDefaultEEEEEvvEEEEvNT_6ParamsE,@"STO_CUDA_ENTRY STV_DEFAULT"
_ZN7cutlass13device_kernelINS_4gemm6kernel13GemmUniversalIN4cute5tupleIJiiiiEEENS1_10collective13CollectiveMmaINS1_34MainloopSm90TmaGmmaWarpSpecializedILi3ENS5_IJNS4_1CILi2EEESB_NSA_ILi1EEEEEENS1_35KernelTmaWarpSpecializedCooperativeEEENS5_IJNSA_ILi128EEENSA_ILi64EEESH_EEEaNS5_IJlSC_lEEEaSJ_NS4_8TiledMMAINS4_8MMA_AtomIJNS4_4SM904GMMA26MMA_64x64x32_S32S8S8_SS_TNEEEENS4_6LayoutINS5_IJSB_SC_SC_EEENS5_IJSC_NSA_ILi0EEESS_EEEEENS5_IJNS4_10UnderscoreESV_SV_EEEEENS4_23SM90_TMA_LOAD_MULTICASTENS4_14ComposedLayoutINS4_7SwizzleILi2ELi4ELi3EEENS4_18smem_ptr_flag_bitsILi8EEENSQ_INS5_IJNSA_ILi8EEESH_EEENS5_IJSH_SC_EEEEEEEvNS4_8identityESY_S18_vS19_EENS_8epilogue10collective6detail29Sm90TmaWarpSpecializedAdapterINS1C_15DefaultEpilogueIaSJ_SJ_NS1B_6thread17LinearCombinationIaLi1EiiLNS1G_9ScaleType4KindE0ELNS_15FloatRoundStyleE2EaEENS1_15EpilogueDefaultEEEEEvvEEEEvNT_6ParamsE:
[----:B------:R-:W0:Y:S01]  /*0000*/  LDC R1, c[0x0][0x28] ;  /* 0x00000a00ff017b82 */ /* 0x000e220000000800 */
[----:B------:R-:W1:Y:S01]  /*0010*/  S2R R18, SR_TID.X ;  /* 0x0000000000127919 */ /* 0x000e620000002100 */
[----:B------:R-:W-:Y:S01]  /*0020*/  ELECT P0, URZ, PT ;  /* 0x00000000003f782f */ /* 0x000fe20003800000 */
[----:B------:R-:W-:Y:S01]  /*0030*/  BSSY B0, `(.L_x_0) ;  /* 0x000000f000007945 */ /* 0x000fe20003800000 */
[--C-:B-1----:R-:W-:Y:S02]  /*0040*/  SHF.R.U32.HI R0, RZ, 0x5, R18.reuse ;  /* 0x00000005ff007819 */ /* 0x102fe40000011612 */
[----:B------:R-:W-:-:S03]  /*0050*/  SHF.R.U32.HI R3, RZ, 0x7, R18 ;  /* 0x00000007ff037819 */ /* 0x000fc60000011612 */
[----:B------:R-:W1:Y:S04]  /*0060*/  SHFL.IDX PT, R2, R0, RZ, 0x1f ;  /* 0x00001fff00027589 */ /* 0x000e6800000e0000 */
[----:B------:R2:W3:Y:S01]  /*0070*/  SHFL.IDX PT, R5, R3, RZ, 0x1f ;  /* 0x00001fff03057589 */ /* 0x0004e200000e0000 */
[----:B-1----:R-:W-:-:S13]  /*0080*/  ISETP.NE.OR P0, PT, R2, RZ, !P0 ;  /* 0x000000ff0200720c */ /* 0x002fda0004705670 */
[----:B0-23--:R-:W-:Y:S05]  /*0090*/  @P0 BRA `(.L_x_1) ;  /* 0x0000000000200947 */ /* 0x00dfea0003800000 */
[----:B------:R-:W-:Y:S02]  /*00a0*/  ULDC.64 UR4, c[0x0][0x198] ;  /* 0x0000660000047ab9 */ /* 0x000fe40000000a00 */
[----:B------:R-:W-:Y:S02]  /*00b0*/  UIADD3 UR6, UP0, UR4, 0xf0, URZ ;  /* 0x000000f004067890 */ /* 0x000fe4000ff1e03f */
[----:B------:R-:W-:Y:S02]  /*00c0*/  UIADD3 UR4, UP1, UR4, 0x1f0, URZ ;  /* 0x000001f004047890 */ /* 0x000fe4000ff3e03f */
[----:B------:R-:W-:Y:S02]  /*00d0*/  UIADD3.X UR7, URZ, UR5, URZ, UP0, !UPT ;  /* 0x000000053f077290 */ /* 0x000fe400087fe43f */
[----:B------:R-:W-:-:S07]  /*00e0*/  UIADD3.X UR5, URZ, UR5, URZ, UP1, !UPT ;  /* 0x000000053f057290 */ /* 0x000fce0008ffe43f */
[----:B------:R0:W-:Y:S02]  /*00f0*/  UTMACCTL.PF [UR6] ;  /* 0x00000000060079b9 */ /* 0x0001e40008040000 */
[----:B------:R0:W-:Y:S02]  /*0100*/  UTMACCTL.PF [UR4] ;  /* 0x00000000040079b9 */ /* 0x0001e40008040000 */
[----:B0-----:R-:W-:Y:S01]  /*0110*/  NOP ;  /* 0x0000000000007918 */ /* 0x001fe20000000000 */
.L_x_1:
[----:B------:R-:W-:Y:S05]  /*0120*/  BSYNC B0 ;  /* 0x0000000000007941 */ /* 0x000fea0003800000 */
.L_x_0:
[----:B------:R-:W0:Y:S02]  /*0130*/  SHFL.IDX PT, R3, R0, RZ, 0x1f ;  /* 0x00001fff00037589 */ /* 0x000e2400000e0000 */
[----:B0-----:R-:W-:-:S13]  /*0140*/  ISETP.NE.AND P0, PT, R3, RZ, PT ;  /* 0x000000ff0300720c */ /* 0x001fda0003f05270 */
[----:B------:R-:W-:Y:S05]  /*0150*/  @P0 BRA `(.L_x_2) ;  /* 0x0000000000500947 */ /* 0x000fea0003800000 */
[----:B------:R-:W0:Y:S01]  /*0160*/  S2UR UR8, SR_CgaCtaId ;  /* 0x00000000000879c3 */ /* 0x000e220000008800 */
[----:B------:R-:W-:Y:S01]  /*0170*/  UMOV UR4, 0x400 ;  /* 0x0000040000047882 */ /* 0x000fe20000000000 */
[----:B------:R-:W-:Y:S01]  /*0180*/  UMOV UR5, 0x1 ;  /* 0x0000000100057882 */ /* 0x000fe20000000000 */
[----:B------:R-:W-:Y:S01]  /*0190*/  UMOV UR6, 0x6 ;  /* 0x0000000600067882 */ /* 0x000fe20000000000 */
[----:B------:R-:W-:Y:S01]  /*01a0*/  ELECT P0, URZ, PT ;  /* 0x00000000003f782f */ /* 0x000fe20003800000 */
[----:B------:R-:W-:-:S04]  /*01b0*/  UIADD3 UR6, -UR6, 0x100000, URZ ;  /* 0x0010000006067890 */ /* 0x000fc8000fffe13f */
[----:B------:R-:W-:Y:S02]  /*01c0*/  USHF.L.U32 UR7, UR6, 0xb, URZ ;  /* 0x0000000b06077899 */ /* 0x000fe4000800063f */
[----:B------:R-:W-:Y:S02]  /*01d0*/  USHF.L.U32 UR6, UR6, 0x1, URZ ;  /* 0x0000000106067899 */ /* 0x000fe4000800063f */
[----:B0-----:R-:W-:Y:S02]  /*01e0*/  ULEA UR8, UR8, UR4, 0x18 ;  /* 0x0000000408087291 */ /* 0x001fe4000f8ec03f */
[----:B------:R-:W-:-:S04]  /*01f0*/  UIADD3 UR4, -UR5, 0x100000, URZ ;  /* 0x0010000005047890 */ /* 0x000fc8000fffe13f */
[----:B------:R-:W-:Y:S02]  /*0200*/  USHF.L.U32 UR5, UR4, 0xb, URZ ;  /* 0x0000000b04057899 */ /* 0x000fe4000800063f */
[----:B------:R-:W-:Y:S01]  /*0210*/  USHF.L.U32 UR4, UR4, 0x1, URZ ;  /* 0x0000000104047899 */ /* 0x000fe2000800063f */
[----:B------:R-:W0:Y:S11]  /*0220*/  FENCE.VIEW.ASYNC.S ;  /* 0x00000000000073c6 */ /* 0x000e360000000000 */
[----:B0-----:R0:W1:Y:S01]  /*0230*/  SYNCS.EXCH.64 URZ, [UR8], UR4 ;  /* 0x00000004083f75b2 */ /* 0x0010620008000100 */
[----:B------:R0:W2:Y:S01]  /*0240*/  SYNCS.EXCH.64 URZ, [UR8+0x18], UR6 ;  /* 0x00001806083f75b2 */ /* 0x0000a20008000100 */
[----:B------:R0:W3:Y:S01]  /*0250*/  SYNCS.EXCH.64 URZ, [UR8+0x8], UR4 ;  /* 0x00000804083f75b2 */ /* 0x0000e20008000100 */
[----:B------:R0:W4:Y:S01]  /*0260*/  SYNCS.EXCH.64 URZ, [UR8+0x20], UR6 ;  /* 0x00002006083f75b2 */ /* 0x0001220008000100 */
[----:B------:R0:W0:Y:S01]  /*0270*/  SYNCS.EXCH.64 URZ, [UR8+0x10], UR4 ;  /* 0x00001004083f75b2 */ /* 0x0000220008000100 */
[----:B------:R0:W0:Y:S01]  /*0280*/  SYNCS.EXCH.64 URZ, [UR8+0x28], UR6 ;  /* 0x00002806083f75b2 */ /* 0x0000220008000100 */
[----:B------:R-:W-:Y:S01]  /*0290*/  NOP ;  /* 0x0000000000007918 */ /* 0x000fe20000000000 */
.L_x_2:
[----:B------:R-:W-:Y:S01]  /*02a0*/  SHF.R.S32.HI R7, RZ, 0x1f, R18 ;  /* 0x0000001fff077819 */ /* 0x000fe20000011412 */
[----:B------:R-:W5:Y:S01]  /*02b0*/  SHFL.IDX PT, R0, R0, RZ, 0x1f ;  /* 0x00001fff00007589 */ /* 0x000f6200000e0000 */
[----:B0-----:R-:W0:Y:S01]  /*02c0*/  S2UR UR8, SR_CTAID.X ;  /* 0x00000000000879c3 */ /* 0x001e220000002500 */
[----:B------:R-:W-:Y:S02]  /*02d0*/  ELECT P0, URZ, PT ;  /* 0x00000000003f782f */ /* 0x000fe40003800000 */
[----:B------:R-:W-:Y:S01]  /*02e0*/  LEA.HI R7, R7, R18, RZ, 0x7 ;  /* 0x0000001207077211 */ /* 0x000fe200078f38ff */
[----:B------:R-:W1:Y:S01]  /*02f0*/  S2R R4, SR_CTAID.Y ;  /* 0x0000000000047919 */ /* 0x000e620000002600 */
[----:B------:R-:W-:Y:S01]  /*0300*/  SHF.R.S32.HI R8, RZ, 0x1f, R3 ;  /* 0x0000001fff087819 */ /* 0x000fe20000011403 */
[----:B------:R-:W-:Y:S01]  /*0310*/  ULDC UR4, c[0x0][0x150] ;  /* 0x0000540000047ab9 */ /* 0x000fe20000000800 */
[----:B------:R-:W-:Y:S01]  /*0320*/  LOP3.LUT R7, R7, 0xffffff80, RZ, 0xc0, !PT ;  /* 0xffffff8007077812 */ /* 0x000fe200078ec0ff */
[----:B------:R-:W-:Y:S01]  /*0330*/  NOP ;  /* 0x0000000000007918 */ /* 0x000fe20000000000 */
[----:B------:R-:W-:Y:S01]  /*0340*/  LEA.HI R8, R8, R3, RZ, 0x2 ;  /* 0x0000000308087211 */ /* 0x000fe200078f10ff */
[----:B------:R-:W2:Y:S01]  /*0350*/  LDC R10, c[0x0][0x144] ;  /* 0x00005100ff0a7b82 */ /* 0x000ea20000000800 */
[----:B------:R-:W-:Y:S01]  /*0360*/  NOP ;  /* 0x0000000000007918 */ /* 0x000fe20000000000 */
[----:B------:R-:W-:Y:S01]  /*0370*/  IMAD.IADD R6, R18, 0x1, -R7 ;  /* 0x0000000112067824 */ /* 0x000fe200078e0a07 */
[----:B------:R-:W-:Y:S01]  /*0380*/  LOP3.LUT R8, R8, 0x3ffffffc, RZ, 0xc0, !PT ;  /* 0x3ffffffc08087812 */ /* 0x000fe200078ec0ff */
[----:B------:R-:W-:Y:S01]  /*0390*/  IMAD.MOV.U32 R23, RZ, RZ, 0x1 ;  /* 0x00000001ff177424 */ /* 0x000fe200078e00ff */
[----:B------:R-:W-:-:S02]  /*03a0*/  ISETP.NE.AND P3, PT, R5, RZ, PT ;  /* 0x000000ff0500720c */ /* 0x000fc40003f65270 */
[----:B------:R-:W-:Y:S01]  /*03b0*/  SHF.R.S32.HI R7, RZ, 0x1f, R6 ;  /* 0x0000001fff077819 */ /* 0x000fe20000011406 */
[----:B------:R-:W-:Y:S01]  /*03c0*/  IMAD.IADD R8, R3, 0x1, -R8 ;  /* 0x0000000103087824 */ /* 0x000fe200078e0a08 */
[----:B------:R-:W3:Y:S02]  /*03d0*/  LDC R13, c[0x0][0x140] ;  /* 0x00005000ff0d7b82 */ /* 0x000ee40000000800 */
[----:B------:R-:W-:Y:S02]  /*03e0*/  LEA.HI R7, R7, R6, RZ, 0x3 ;  /* 0x0000000607077211 */ /* 0x000fe400078f18ff */
[----:B-----5:R-:W-:Y:S02]  /*03f0*/  ISETP.NE.OR P0, PT, R0, RZ, !P0 ;  /* 0x000000ff0000720c */ /* 0x020fe40004705670 */
[--C-:B------:R-:W-:Y:S02]  /*0400*/  SHF.R.S32.HI R0, RZ, 0x3, R7.reuse ;  /* 0x00000003ff007819 */ /* 0x100fe40000011407 */
[----:B------:R-:W-:-:S02]  /*0410*/  SHF.R.S32.HI R7, RZ, 0x1f, R7 ;  /* 0x0000001fff077819 */ /* 0x000fc40000011407 */
[----:B0-----:R-:W-:Y:S02]  /*0420*/  I2FP.F32.U32 R9, UR8 ;  /* 0x0000000800097c45 */ /* 0x001fe40008201000 */
[----:B------:R-:W-:-:S03]  /*0430*/  LEA.HI R7, R7, R0, RZ, 0x2 ;  /* 0x0000000007077211 */ /* 0x000fc600078f10ff */
[----:B------:R-:W-:Y:S01]  /*0440*/  FMUL R9, R9, UR4 ;  /* 0x0000000409097c20 */ /* 0x000fe20008400000 */
[----:B------:R-:W-:Y:S01]  /*0450*/  LOP3.LUT R7, R7, 0xfffffffc, RZ, 0xc0, !PT ;  /* 0xfffffffc07077812 */ /* 0x000fe200078ec0ff */
[----:B------:R-:W-:Y:S01]  /*0460*/  VOTEU.ALL UP0, P0 ;  /* 0x00000000003f7886 */ /* 0x000fe20000000000 */
[----:B-1----:R-:W-:Y:S01]  /*0470*/  I2FP.F32.U32 R3, R4 ;  /* 0x0000000400037245 */ /* 0x002fe20000201000 */
[----:B------:R-:W-:Y:S01]  /*0480*/  ULDC UR4, c[0x0][0x154] ;  /* 0x0000550000047ab9 */ /* 0x000fe20000000800 */
[----:B------:R-:W-:Y:S01]  /*0490*/  VOTEU.ALL UP1, P0 ;  /* 0x00000000003f7886 */ /* 0x000fe20000020000 */
[----:B------:R-:W0:Y:S01]  /*04a0*/  F2I.U32.TRUNC.NTZ R9, R9 ;  /* 0x0000000900097305 */ /* 0x000e22000020f000 */
[----:B------:R-:W-:Y:S01]  /*04b0*/  IMAD.IADD R7, R0, 0x1, -R7 ;  /* 0x0000000100077824 */ /* 0x000fe200078e0a07 */
[----:B------:R-:W1:Y:S01]  /*04c0*/  @!UP0 S2UR UR7, SR_CgaCtaId ;  /* 0x00000000000789c3 */ /* 0x000e620000008800 */
[----:B------:R-:W-:Y:S01]  /*04d0*/  FMUL R12, R3, UR4 ;  /* 0x00000004030c7c20 */ /* 0x000fe20008400000 */
[----:B------:R-:W-:Y:S01]  /*04e0*/  UMOV UR4, 0x20 ;  /* 0x0000002000047882 */ /* 0x000fe20000000000 */
[----:B------:R-:W-:Y:S01]  /*04f0*/  IMAD R8, R8, 0x4, R7 ;  /* 0x0000000408087824 */ /* 0x000fe200078e0207 */
[----:B------:R-:W-:Y:S01]  /*0500*/  @!UP0 UMOV UR6, 0x400 ;  /* 0x0000040000068882 */ /* 0x000fe20000000000 */
[----:B------:R-:W-:-:S04]  /*0510*/  @!UP0 UIADD3 UR4, -UR4, 0x100000, URZ ;  /* 0x0010000004048890 */ /* 0x000fc8000fffe13f */
[----:B------:R-:W-:Y:S02]  /*0520*/  @!UP0 USHF.L.U32 UR5, UR4, 0xb, URZ ;  /* 0x0000000b04058899 */ /* 0x000fe4000800063f */
[----:B------:R-:W-:Y:S01]  /*0530*/  @!UP0 USHF.L.U32 UR4, UR4, 0x1, URZ ;  /* 0x0000000104048899 */ /* 0x000fe2000800063f */
[----:B---3--:R-:W-:Y:S01]  /*0540*/  ISETP.EQ.U32.AND P2, PT, R13, 0x1, PT ;  /* 0x000000010d00780c */ /* 0x008fe20003f42070 */
[----:B------:R-:W3:Y:S01]  /*0550*/  F2I.U32.TRUNC.NTZ R12, R12 ;  /* 0x0000000c000c7305 */ /* 0x000ee2000020f000 */
[----:B------:R-:W-:Y:S01]  /*0560*/  LEA.HI R0, R8, R8, RZ, 0x1 ;  /* 0x0000000808007211 */ /* 0x000fe200078f08ff */
[----:B------:R-:W5:Y:S03]  /*0570*/  LDC R7, c[0x0][0x148] ;  /* 0x00005200ff077b82 */ /* 0x000f660000000800 */
[----:B------:R-:W-:Y:S01]  /*0580*/  LOP3.LUT R11, R0, 0xfffffffe, RZ, 0xc0, !PT ;  /* 0xfffffffe000b7812 */ /* 0x000fe200078ec0ff */
[----:B0-----:R-:W-:Y:S01]  /*0590*/  IMAD.MOV R15, RZ, RZ, -R9 ;  /* 0x000000ffff0f7224 */ /* 0x001fe200078e0a09 */
[----:B------:R-:W-:-:S03]  /*05a0*/  SHF.R.S32.HI R9, RZ, 0x1f, R2 ;  /* 0x0000001fff097819 */ /* 0x000fc60000011402 */
[----:B--2---:R-:W-:Y:S01]  /*05b0*/  IMAD R3, R10, R15, UR8 ;  /* 0x000000080a037e24 */ /* 0x004fe2000f8e020f */
[----:B------:R-:W-:Y:S01]  /*05c0*/  LEA.HI R9, R9, R2, RZ, 0x2 ;  /* 0x0000000209097211 */ /* 0x000fe200078f10ff */
[C---:B------:R-:W-:Y:S02]  /*05d0*/  IMAD.IADD R0, R8.reuse, 0x1, -R11 ;  /* 0x0000000108007824 */ /* 0x040fe400078e0a0b */
[----:B------:R-:W-:Y:S01]  /*05e0*/  IMAD.SHL.U32 R11, R8, 0x4, RZ ;  /* 0x00000004080b7824 */ /* 0x000fe200078e00ff */
[----:B------:R-:W-:Y:S01]  /*05f0*/  LOP3.LUT R9, R9, 0xfffffffc, RZ, 0xc0, !PT ;  /* 0xfffffffc09097812 */ /* 0x000fe200078ec0ff */
[----:B---3--:R-:W-:Y:S01]  /*0600*/  IMAD.MOV R21, RZ, RZ, -R12 ;  /* 0x000000ffff157224 */ /* 0x008fe200078e0a0c */
[----:B------:R-:W-:Y:S01]  /*0610*/  ISETP.NE.AND P4, PT, R0, R3, PT ;  /* 0x000000030000720c */ /* 0x000fe20003f85270 */
[----:B-1----:R-:W-:Y:S01]  /*0620*/  @!UP0 ULEA UR6, UR7, UR6, 0x18 ;  /* 0x0000000607068291 */ /* 0x002fe2000f8ec03f */
[----:B------:R-:W-:Y:S01]  /*0630*/  LOP3.LUT R22, R8, 0xc, R11, 0x78, !PT ;  /* 0x0000000c08167812 */ /* 0x000fe200078e780b */
[----:B------:R-:W-:Y:S01]  /*0640*/  IMAD.IADD R0, R2, 0x1, -R9 ;  /* 0x0000000102007824 */ /* 0x000fe200078e0a09 */
[----:B------:R-:W-:Y:S01]  /*0650*/  VOTEU.ALL UP0, P0 ;  /* 0x00000000003f7886 */ /* 0x000fe20000000000 */
[----:B------:R-:W-:Y:S01]  /*0660*/  LOP3.LUT P0, RZ, R6, 0x7, RZ, 0xc0, !PT ;  /* 0x0000000706ff7812 */ /* 0x000fe2000780c0ff */
[----:B------:R-:W-:-:S02]  /*0670*/  VIADD R6, R5, 0xffffffff ;  /* 0xffffffff05067836 */ /* 0x000fc40000000000 */
[----:B------:R-:W-:Y:S01]  /*0680*/  ISETP.NE.AND P1, PT, R0, 0x3, PT ;  /* 0x000000030000780c */ /* 0x000fe20003f25270 */
[----:B-----5:R-:W-:Y:S01]  /*0690*/  IMAD R9, R7, R21, R4 ;  /* 0x0000001507097224 */ /* 0x020fe200078e0204 */
[----:B------:R-:W-:Y:S02]  /*06a0*/  ISETP.LT.U32.AND P0, PT, R22, 0x4, !P0 ;  /* 0x000000041600780c */ /* 0x000fe40004701070 */
[----:B------:R-:W-:Y:S01]  /*06b0*/  ISETP.EQ.OR P1, PT, R0, RZ, !P1 ;  /* 0x000000ff0000720c */ /* 0x000fe20004f22670 */
[----:B------:R-:W0:Y:S02]  /*06c0*/  FENCE.VIEW.ASYNC.S ;  /* 0x00000000000073c6 */ /* 0x000e240000000000 */
[----:B0-----:R0:W1:Y:S01]  /*06d0*/  @!UP0 SYNCS.EXCH.64 URZ, [UR6+0x40], UR4 ;  /* 0x00004004063f85b2 */ /* 0x0010620008000100 */
[----:B------:R-:W-:Y:S02]  /*06e0*/  @P4 LEA.HI R2, R22, R22, RZ, 0x1 ;  /* 0x0000001616024211 */ /* 0x000fe400078f08ff */
[----:B------:R-:W-:-:S02]  /*06f0*/  ISETP.EQ.AND P1, PT, R5, RZ, P1 ;  /* 0x000000ff0500720c */ /* 0x000fc40000f22270 */
[----:B------:R-:W-:Y:S02]  /*0700*/  @P4 SHF.R.S32.HI R2, RZ, 0x1, R2 ;  /* 0x00000001ff024819 */ /* 0x000fe40000011402 */
[----:B------:R-:W-:Y:S02]  /*0710*/  ISETP.GE.U32.AND P6, PT, R6, 0x2, PT ;  /* 0x000000020600780c */ /* 0x000fe40003fc6070 */
[----:B------:R-:W-:Y:S02]  /*0720*/  @P4 ISETP.NE.AND P5, PT, R2, R9, PT ;  /* 0x000000090200420c */ /* 0x000fe40003fa5270 */
[----:B------:R-:W-:Y:S02]  /*0730*/  SEL R2, RZ, 0x1, !P0 ;  /* 0x00000001ff027807 */ /* 0x000fe40004000000 */
[----:B------:R-:W-:Y:S02]  /*0740*/  @P4 SEL R23, RZ, 0x1, P5 ;  /* 0x00000001ff174807 */ /* 0x000fe40002800000 */
[----:B------:R-:W-:Y:S01]  /*0750*/  SEL R19, RZ, 0x1, !P1 ;  /* 0x00000001ff137807 */ /* 0x000fe20004800000 */
[----:B------:R0:W2:Y:S01]  /*0760*/  @!UP1 SYNCS.EXCH.64 URZ, [UR6+0x48], UR4 ;  /* 0x00004804063f95b2 */ /* 0x0000a20008000100 */
[----:B------:R-:W-:Y:S01]  /*0770*/  LOP3.LUT R23, R23, R2, RZ, 0xc0, !PT ;  /* 0x0000000217177212 */ /* 0x000fe200078ec0ff */
[----:B------:R-:W-:Y:S01]  /*0780*/  NOP ;  /* 0x0000000000007918 */ /* 0x000fe20000000000 */
[----:B------:R-:W-:Y:S01]  /*0790*/  SEL R19, R19, 0x2, P6 ;  /* 0x0000000213137807 */ /* 0x000fe20003000000 */
[----:B------:R-:W-:Y:S06]  /*07a0*/  @!P2 BRA `(.L_x_3) ;  /* 0x000000000008a947 */ /* 0x000fec0003800000 */
[----:B-12-4-:R-:W-:Y:S01]  /*07b0*/  UCGABAR_ARV ;  /* 0x00000000000079c7 */ /* 0x016fe20008000000 */
[----:B------:R-:W-:Y:S05]  /*07c0*/  BRA `(.L_x_4) ;  /* 0x0000000000047947 */ /* 0x000fea0003800000 */
.L_x_3:
[----:B-12-4-:R-:W-:Y:S01]  /*07d0*/  NOP ;  /* 0x0000000000007918 */ /* 0x016fe20000000000 */
.L_x_4:
[----:B------:R-:W1:Y:S01]  /*07e0*/  LDC R2, c[0x0][0x65c] ;  /* 0x00019700ff027b82 */ /* 0x000e620000000800 */
[----:B------:R-:W-:Y:S02]  /*07f0*/  IMAD.U32 R8, RZ, RZ, UR8 ;  /* 0x00000008ff087e24 */ /* 0x000fe4000f8e00ff */
[----:B------:R-:W-:Y:S01]  /*0800*/  IMAD.MOV.U32 R9, RZ, RZ, RZ ;  /* 0x000000ffff097224 */ /* 0x000fe200078e00ff */
[----:B-1----:R-:W-:-:S04]  /*0810*/  ISETP.NE.AND P1, PT, R2, 0x1, PT ;  /* 0x000000010200780c */ /* 0x002fc80003f25270 */
[----:B------:R-:W-:-:S09]  /*0820*/  P2R R5, PR, RZ, 0x2 ;  /* 0x00000002ff057803 */ /* 0x000fd20000000000 */
[----:B------:R-:W1:Y:S01]  /*0830*/  @P1 LDC R17, c[0x0][0x10] ;  /* 0x00000400ff111b82 */ /* 0x000e620000000800 */
[----:B------:R-:W-:Y:S02]  /*0840*/  @P1 IMAD.MOV.U32 R5, RZ, RZ, RZ ;  /* 0x000000ffff051224 */ /* 0x000fe400078e00ff */
[----:B------:R-:W-:-:S05]  /*0850*/  @P1 IMAD.MOV.U32 R13, RZ, RZ, RZ ;  /* 0x000000ffff0d1224 */ /* 0x000fca00078e00ff */
[----:B------:R-:W2:Y:S01]  /*0860*/  @!P1 LDC R11, c[0x0][0xc] ;  /* 0x00000300ff0b9b82 */ /* 0x000ea20000000800 */
[----:B-1----:R-:W-:-:S04]  /*0870*/  @P1 IMAD.WIDE.U32 R16, R17, UR8, R4 ;  /* 0x0000000811101c25 */ /* 0x002fc8000f8e0004 */
[----:B------:R-:W-:Y:S02]  /*0880*/  @P1 IMAD.IADD R17, R17, 0x1, R13 ;  /* 0x0000000111111824 */ /* 0x000fe400078e020d */
[----:B--2---:R-:W-:-:S04]  /*0890*/  @!P1 IMAD.WIDE.U32 R8, R4, R11, R8 ;  /* 0x0000000b04089225 */ /* 0x004fc800078e0008 */
[----:B------:R-:W-:Y:S02]  /*08a0*/  @!P1 IMAD.MOV.U32 R16, RZ, RZ, R8 ;  /* 0x000000ffff109224 */ /* 0x000fe400078e0008 */
[----:B------:R-:W-:Y:S01]  /*08b0*/  @!P1 IMAD.MOV.U32 R17, RZ, RZ, R9 ;  /* 0x000000ffff119224 */ /* 0x000fe200078e0009 */
[----:B------:R-:W-:Y:S06]  /*08c0*/  @!P2 BRA `(.L_x_5) ;  /* 0x00000000000ca947 */ /* 0x000fec0003800000 */
[----:B------:R-:W-:Y:S01]  /*08d0*/  UCGABAR_WAIT ;  /* 0x0000000000007dc7 */ /* 0x000fe20008000000 */
[----:B------:R-:W-:Y:S01]  /*08e0*/  CCTL.IVALL ;  /* 0x00000000ff00798f */ /* 0x000fe20002000000 */
[----:B------:R-:W-:Y:S05]  /*08f0*/  BRA `(.L_x_6) ;  /* 0x0000000000047947 */ /* 0x000fea0003800000 */
.L_x_5:
[----:B------:R-:W-:Y:S06]  /*0900*/  BAR.SYNC.DEFER_BLOCKING 0x0 ;  /* 0x0000000000007b1d */ /* 0x000fec0000010000 */
.L_x_6:
[----:B------:R-:W-:Y:S05]  /*0910*/  @!P3 BRA `(.L_x_7) ;  /* 0x000000380004b947 */ /* 0x000fea0003800000 */
[----:B------:R-:W-:-:S13]  /*0920*/  ISETP.GT.U32.AND P0, PT, R6, 0x1, PT ;  /* 0x000000010600780c */ /* 0x000fda0003f04070 */
[----:B0-----:R-:W-:Y:S05]  /*0930*/  @P0 EXIT ;  /* 0x000000000000094d */ /* 0x001fea0003800000 */
[----:B------:R-:W-:Y:S01]  /*0940*/  ULDC.64 UR4, c[0x0][0x650] ;  /* 0x0001940000047ab9 */ /* 0x000fe20000000a00 */
[----:B------:R-:W-:Y:S01]  /*0950*/  PRMT R0, RZ, 0x7610, R0 ;  /* 0x00007610ff007816 */ /* 0x000fe20000000000 */
[----:B------:R-:W-:Y:S01]  /*0960*/  IMAD.MOV.U32 R59, RZ, RZ, -0x1 ;  /* 0xffffffffff3b7424 */ /* 0x000fe200078e00ff */
[----:B------:R-:W-:Y:S01]  /*0970*/  ISETP.GE.U32.AND P0, PT, R16, UR4, PT ;  /* 0x0000000410007c0c */ /* 0x000fe2000bf06070 */
[----:B------:R-:W-:Y:S02]  /*0980*/  IMAD.MOV.U32 R60, RZ, RZ, -0x1 ;  /* 0xffffffffff3c7424 */ /* 0x000fe400078e00ff */
[----:B------:R-:W-:Y:S01]  /*0990*/  IMAD.MOV.U32 R61, RZ, RZ, -0x1 ;  /* 0xffffffffff3d7424 */ /* 0x000fe200078e00ff */
[----:B------:R-:W-:-:S13]  /*09a0*/  ISETP.GE.U32.AND.EX P0, PT, R17, UR5, PT, P0 ;  /* 0x0000000511007c0c */ /* 0x000fda000bf06100 */
[----:B------:R-:W-:Y:S05]  /*09b0*/  @P0 BRA `(.L_x_8) ;  /* 0x0000000400280947 */ /* 0x000fea0003800000 */
[----:B------:R-:W0:Y:S01]  /*09c0*/  LDC.64 R24, c[0x0][0x628] ;  /* 0x00018a00ff187b82 */ /* 0x000e220000000a00 */
[----:B------:R-:W-:Y:S02]  /*09d0*/  IMAD.MOV.U32 R8, RZ, RZ, R16 ;  /* 0x000000ffff087224 */ /* 0x000fe400078e0010 */
[----:B------:R-:W-:-:S05]  /*09e0*/  IMAD.MOV.U32 R9, RZ, RZ, R17 ;  /* 0x000000ffff097224 */ /* 0x000fca00078e0011 */
[----:B------:R-:W1:Y:S08]  /*09f0*/  LDC R0, c[0x0][0x630] ;  /* 0x00018c00ff007b82 */ /* 0x000e700000000800 */
[----:B------:R-:W2:Y:S01]  /*0a00*/  LDC.64 R26, c[0x0][0x620] ;  /* 0x00018800ff1a7b82 */ /* 0x000ea20000000a00 */
[----:B0-----:R-:W-:-:S04]  /*0a10*/  ISETP.NE.U32.AND P0, PT, R24, RZ, PT ;  /* 0x000000ff1800720c */ /* 0x001fc80003f05070 */
[----:B------:R-:W-:-:S13]  /*0a20*/  ISETP.NE.AND.EX P0, PT, R25, RZ, PT, P0 ;  /* 0x000000ff1900720c */ /* 0x000fda0003f05300 */
[----:B-12---:R-:W-:Y:S05]  /*0a30*/  @!P0 BRA `(.L_x_9) ;  /* 0x0000000000288947 */ /* 0x006fea0003800000 */
[----:B------:R-:W0:Y:S02]  /*0a40*/  LDC R13, c[0x0][0x634] ;  /* 0x00018d00ff0d7b82 */ /* 0x000e240000000800 */
[----:B0-----:R-:W-:-:S05]  /*0a50*/  IADD3 R13, P0, R16, R13, RZ ;  /* 0x0000000d100d7210 */ /* 0x001fca0007f1e0ff */
[----:B------:R-:W-:-:S04]  /*0a60*/  IMAD.X R15, RZ, RZ, R17, P0 ;  /* 0x000000ffff0f7224 */ /* 0x000fc800000e0611 */
[----:B------:R-:W-:-:S04]  /*0a70*/  IMAD.WIDE.U32 R8, R15, R24, RZ ;  /* 0x000000180f087225 */ /* 0x000fc800078e00ff */
[----:B------:R-:W-:-:S04]  /*0a80*/  IMAD.WIDE.U32 R10, P0, R13, R25, R8 ;  /* 0x000000190d0a7225 */ /* 0x000fc80007800008 */
[----:B------:R-:W-:-:S04]  /*0a90*/  IMAD.WIDE.U32 R8, R13, R24, RZ ;  /* 0x000000180d087225 */ /* 0x000fc800078e00ff */
[----:B------:R-:W-:Y:S01]  /*0aa0*/  IMAD.X R13, RZ, RZ, RZ, P0 ;  /* 0x000000ffff0d7224 */ /* 0x000fe200000e06ff */
[----:B------:R-:W-:Y:S01]  /*0ab0*/  IADD3 RZ, P0, R9, R10, RZ ;  /* 0x0000000a09ff7210 */ /* 0x000fe20007f1e0ff */
[----:B------:R-:W-:-:S04]  /*0ac0*/  IMAD.MOV.U32 R12, RZ, RZ, R11 ;  /* 0x000000ffff0c7224 */ /* 0x000fc800078e000b */
[----:B------:R-:W-:-:S08]  /*0ad0*/  IMAD.WIDE.U32.X R8, R15, R25, R12, P0 ;  /* 0x000000190f087225 */ /* 0x000fd000000e040c */
.L_x_9:
[----:B------:R-:W0:Y:S01]  /*0ae0*/  LDC.64 R24, c[0x0][0x640] ;  /* 0x00019000ff187b82 */ /* 0x000e220000000a00 */
[-CC-:B------:R-:W-:Y:S01]  /*0af0*/  SHF.R.U64 R61, R8, R0.reuse, R9.reuse ;  /* 0x00000000083d7219 */ /* 0x180fe20000001209 */
[----:B------:R-:W-:Y:S01]  /*0b00*/  IMAD R30, R7, R21, R4 ;  /* 0x00000015071e7224 */ /* 0x000fe200078e0204 */
[----:B------:R-:W-:Y:S01]  /*0b10*/  SHF.R.U32.HI R0, RZ, R0, R9 ;  /* 0x00000000ff007219 */ /* 0x000fe20000011609 */
[----:B------:R-:W-:Y:S01]  /*0b20*/  IMAD.MOV.U32 R21, RZ, RZ, 0x1 ;  /* 0x00000001ff157424 */ /* 0x000fe200078e00ff */
[----:B------:R-:W-:-:S03]  /*0b30*/  IADD3 R5, P0, RZ, -R61, RZ ;  /* 0x8000003dff057210 */ /* 0x000fc60007f1e0ff */
[----:B------:R-:W1:Y:S02]  /*0b40*/  LDC R6, c[0x0][0x618] ;  /* 0x00018600ff067b82 */ /* 0x000e640000000800 */
[----:B------:R-:W-:-:S04]  /*0b50*/  IMAD.X R9, RZ, RZ, ~R0, P0 ;  /* 0x000000ffff097224 */ /* 0x000fc800000e0e00 */
[-C--:B------:R-:W-:Y:S02]  /*0b60*/  IMAD R0, R9, R26.reuse, RZ ;  /* 0x0000001a09007224 */ /* 0x080fe400078e02ff */
[----:B------:R-:W2:Y:S01]  /*0b70*/  LDC R11, c[0x0][0x608] ;  /* 0x00018200ff0b7b82 */ /* 0x000ea20000000800 */
[----:B------:R-:W-:-:S04]  /*0b80*/  IMAD.WIDE.U32 R8, R5, R26, R16 ;  /* 0x0000001a05087225 */ /* 0x000fc800078e0010 */
[----:B------:R-:W-:-:S03]  /*0b90*/  IMAD R5, R5, R27, R0 ;  /* 0x0000001b05057224 */ /* 0x000fc600078e0200 */
[----:B------:R-:W3:Y:S01]  /*0ba0*/  LDC R12, c[0x0][0x658] ;  /* 0x00019600ff0c7b82 */ /* 0x000ee20000000800 */
[----:B0-----:R-:W-:Y:S01]  /*0bb0*/  ISETP.NE.U32.AND P0, PT, R24, RZ, PT ;  /* 0x000000ff1800720c */ /* 0x001fe20003f05070 */
[----:B------:R-:W-:Y:S02]  /*0bc0*/  IMAD.IADD R5, R9, 0x1, R5 ;  /* 0x0000000109057824 */ /* 0x000fe400078e0205 */
[----:B------:R-:W-:Y:S01]  /*0bd0*/  IMAD.MOV.U32 R9, RZ, RZ, -0x1 ;  /* 0xffffffffff097424 */ /* 0x000fe200078e00ff */
[----:B------:R-:W-:-:S03]  /*0be0*/  ISETP.NE.AND.EX P0, PT, R25, RZ, PT, P0 ;  /* 0x000000ff1900720c */ /* 0x000fc60003f05300 */
[----:B------:R-:W0:Y:S01]  /*0bf0*/  LDC R15, c[0x0][0x600] ;  /* 0x00018000ff0f7b82 */ /* 0x000e220000000800 */
[-CC-:B-1----:R-:W-:Y:S02]  /*0c00*/  SHF.R.U64 R13, R8, R6.reuse, R5.reuse ;  /* 0x00000006080d7219 */ /* 0x182fe40000001205 */
[----:B------:R-:W-:-:S05]  /*0c10*/  SHF.R.U32.HI R0, RZ, R6, R5 ;  /* 0x00000006ff007219 */ /* 0x000fca0000011605 */
[----:B------:R-:W1:Y:S01]  /*0c20*/  LDC R14, c[0x0][0x648] ;  /* 0x00019200ff0e7b82 */ /* 0x000e620000000800 */
[-CC-:B--2---:R-:W-:Y:S02]  /*0c30*/  SHF.R.U64 R27, R13, R11.reuse, R0.reuse ;  /* 0x0000000b0d1b7219 */ /* 0x184fe40000001200 */
[----:B------:R-:W-:-:S05]  /*0c40*/  SHF.R.U32.HI R5, RZ, R11, R0 ;  /* 0x0000000bff057219 */ /* 0x000fca0000011600 */
[----:B------:R-:W2:Y:S01]  /*0c50*/  LDC R20, c[0x0][0x638] ;  /* 0x00018e00ff147b82 */ /* 0x000ea20000000800 */
[-CC-:B---3--:R-:W-:Y:S02]  /*0c60*/  SHF.R.U64 R28, R27, R12.reuse, R5.reuse ;  /* 0x0000000c1b1c7219 */ /* 0x188fe40000001205 */
[-C--:B------:R-:W-:Y:S02]  /*0c70*/  SHF.L.U32 R0, R9, R12.reuse, RZ ;  /* 0x0000000c09007219 */ /* 0x080fe400000006ff */
[----:B------:R-:W-:Y:S01]  /*0c80*/  SHF.R.U32.HI R5, RZ, R12, R5 ;  /* 0x0000000cff057219 */ /* 0x000fe20000011605 */
[----:B------:R-:W-:Y:S01]  /*0c90*/  IMAD.MOV.U32 R4, RZ, RZ, R28 ;  /* 0x000000ffff047224 */ /* 0x000fe200078e001c */
[----:B------:R-:W-:Y:S01]  /*0ca0*/  LOP3.LUT R10, RZ, R0, RZ, 0x33, !PT ;  /* 0x00000000ff0a7212 */ /* 0x000fe200078e33ff */
[----:B------:R-:W3:Y:S01]  /*0cb0*/  LDC R26, c[0x0][0x610] ;  /* 0x00018400ff1a7b82 */ /* 0x000ee20000000800 */
[----:B------:R-:W-:Y:S05]  /*0cc0*/  @!P0 BRA `(.L_x_10) ;  /* 0x0000000000288947 */ /* 0x000fea0003800000 */
[----:B------:R-:W4:Y:S02]  /*0cd0*/  LDC R9, c[0x0][0x64c] ;  /* 0x00019300ff097b82 */ /* 0x000f240000000800 */
[----:B----4-:R-:W-:-:S05]  /*0ce0*/  IADD3 R9, P0, R28, R9, RZ ;  /* 0x000000091c097210 */ /* 0x010fca0007f1e0ff */
        /* <DEDUP_REMOVED lines=8> */
.L_x_10:
[----:B-1----:R-:W-:Y:S01]  /*0d70*/  SHF.R.U64 R4, R4, R14, R5 ;  /* 0x0000000e04047219 */ /* 0x002fe20000001205 */
[----:B0-----:R-:W-:Y:S01]  /*0d80*/  VIADD R6, R15, 0xffffffff ;  /* 0xffffffff0f067836 */ /* 0x001fe20000000000 */
[----:B------:R-:W-:Y:S02]  /*0d90*/  SHF.L.U32 R0, R21, R12, RZ ;  /* 0x0000000c15007219 */ /* 0x000fe400000006ff */
[----:B------:R-:W-:Y:S01]  /*0da0*/  LOP3.LUT R5, R27, R10, RZ, 0xc0, !PT ;  /* 0x0000000a1b057212 */ /* 0x000fe200078ec0ff */
[----:B------:R-:W-:Y:S01]  /*0db0*/  IMAD.MOV R7, RZ, RZ, -R4 ;  /* 0x000000ffff077224 */ /* 0x000fe200078e0a04 */
[----:B------:R-:W-:Y:S02]  /*0dc0*/  SEL R3, R3, R30, !P1 ;  /* 0x0000001e03037207 */ /* 0x000fe40004800000 */
[----:B------:R-:W-:Y:S01]  /*0dd0*/  LOP3.LUT R6, R13, R6, RZ, 0xc0, !PT ;  /* 0x000000060d067212 */ /* 0x000fe200078ec0ff */
[----:B------:R-:W-:Y:S02]  /*0de0*/  IMAD R4, R0, R4, R5 ;  /* 0x0000000400047224 */ /* 0x000fe400078e0205 */
[----:B--2---:R-:W-:-:S02]  /*0df0*/  IMAD R0, R7, R20, R28 ;  /* 0x0000001407007224 */ /* 0x004fc400078e021c */
[----:B---3--:R-:W-:Y:S02]  /*0e00*/  IMAD R3, R4, R26, R3 ;  /* 0x0000001a04037224 */ /* 0x008fe400078e0203 */
[----:B------:R-:W-:Y:S02]  /*0e10*/  IMAD.MOV.U32 R5, RZ, RZ, 0x1 ;  /* 0x00000001ff057424 */ /* 0x000fe400078e00ff */
[----:B------:R-:W-:-:S03]  /*0e20*/  IMAD R4, R0, R15, R6 ;  /* 0x0000000f00047224 */ /* 0x000fc600078e0206 */
[----:B------:R-:W-:Y:S02]  /*0e30*/  PRMT R0, R5, 0x7610, R0 ;  /* 0x0000761005007816 */ /* 0x000fe40000000000 */
[----:B------:R-:W-:Y:S02]  /*0e40*/  SEL R60, R4, R3, !P1 ;  /* 0x00000003043c7207 */ /* 0x000fe40004800000 */
[----:B------:R-:W-:-:S07]  /*0e50*/  SEL R59, R3, R4, !P1 ;  /* 0x00000004033b7207 */ /* 0x000fce0004800000 */
.L_x_8:
[----:B------:R-:W-:-:S08]  /*0e60*/  NOP ;  /* 0x0000000000007918 */ /* 0x000fd00000000000 */
[----:B------:R-:W0:Y:S02]  /*0e70*/  USETMAXREG.TRY_ALLOC.CTAPOOL UP0, 0xe8 ;  /* 0x000000e8000079c8 */ /* 0x000e240008000600 */
[----:B0-----:R-:W-:-:S13]  /*0e80*/  PLOP3.LUT P0, PT, PT, PT, UP0, 0x80, 0x0 ;  /* 0x000000000000781c */ /* 0x001fda0003f0f008 */
[----:B------:R-:W-:Y:S05]  /*0e90*/  @!P0 BRA `(.L_x_8) ;  /* 0xfffffffc00f08947 */ /* 0x000fea000383ffff */
[----:B------:R-:W-:Y:S01]  /*0ea0*/  ULDC.64 UR4, c[0x0][0x598] ;  /* 0x0001660000047ab9 */ /* 0x000fe20000000a00 */
[----:B------:R-:W-:Y:S01]  /*0eb0*/  ULDC.64 UR36, c[0x0][0x208] ;  /* 0x0000820000247ab9 */ /* 0x000fe20000000a00 */
[----:B------:R-:W-:-:S04]  /*0ec0*/  ISETP.NE.U32.AND P0, PT, RZ, UR4, PT ;  /* 0x00000004ff007c0c */ /* 0x000fc8000bf05070 */
[----:B------:R-:W-:-:S13]  /*0ed0*/  ISETP.NE.AND.EX P0, PT, RZ, UR5, PT, P0 ;  /* 0x00000005ff007c0c */ /* 0x000fda000bf05300 */
[----:B------:R-:W-:Y:S05]  /*0ee0*/  @!P0 BRA `(.L_x_11) ;  /* 0x00000000001c8947 */ /* 0x000fea0003800000 */
[----:B------:R-:W0:Y:S02]  /*0ef0*/  LDC.64 R4, c[0x0][0x598] ;  /* 0x00016600ff047b82 */ /* 0x000e240000000a00 */
[----:B0-----:R-:W2:Y:S02]  /*0f00*/  LDG.E.64 R4, desc[UR36][R4.64] ;  /* 0x0000002404047981 */ /* 0x001ea4000c1e1b00 */
[----:B--2---:R-:W-:-:S04]  /*0f10*/  ISETP.NE.U32.AND P0, PT, R4, RZ, PT ;  /* 0x000000ff0400720c */ /* 0x004fc80003f05070 */
[----:B------:R-:W-:-:S13]  /*0f20*/  ISETP.NE.AND.EX P0, PT, R5, RZ, PT, P0 ;  /* 0x000000ff0500720c */ /* 0x000fda0003f05300 */
[----:B------:R-:W-:Y:S05]  /*0f30*/  @!P0 BRA `(.L_x_11) ;  /* 0x0000000000088947 */ /* 0x000fea0003800000 */
[----:B------:R0:W5:Y:S01]  /*0f40*/  LD.E R56, desc[UR36][R4.64] ;  /* 0x0000002404387980 */ /* 0x000162000c101900 */
[----:B------:R-:W-:Y:S05]  /*0f50*/  BRA `(.L_x_12) ;  /* 0x0000000000247947 */ /* 0x000fea0003800000 */
.L_x_11:
[----:B------:R-:W-:Y:S02]  /*0f60*/  ULDC.64 UR4, c[0x0][0x588] ;  /* 0x0001620000047ab9 */ /* 0x000fe40000000a00 */
[----:B------:R-:W-:-:S04]  /*0f70*/  ISETP.NE.U32.AND P0, PT, RZ, UR4, PT ;  /* 0x00000004ff007c0c */ /* 0x000fc8000bf05070 */
[----:B------:R-:W-:-:S13]  /*0f80*/  ISETP.NE.AND.EX P0, PT, RZ, UR5, PT, P0 ;  /* 0x00000005ff007c0c */ /* 0x000fda000bf05300 */
[----:B------:R-:W-:Y:S05]  /*0f90*/  @!P0 BRA `(.L_x_13) ;  /* 0x00000000000c8947 */ /* 0x000fea0003800000 */
[----:B------:R-:W0:Y:S02]  /*0fa0*/  LDC.64 R56, c[0x0][0x588] ;  /* 0x00016200ff387b82 */ /* 0x000e240000000a00 */
[----:B0-----:R1:W5:Y:S01]  /*0fb0*/  LDG.E R56, desc[UR36][R56.64] ;  /* 0x0000002438387981 */ /* 0x001362000c1e1900 */
[----:B------:R-:W-:Y:S05]  /*0fc0*/  BRA `(.L_x_12) ;  /* 0x0000000000087947 */ /* 0x000fea0003800000 */
.L_x_13:
[----:B------:R-:W-:Y:S02]  /*0fd0*/  ULDC UR4, c[0x0][0x580] ;  /* 0x0001600000047ab9 */ /* 0x000fe40000000800 */
[----:B------:R-:W-:-:S07]  /*0fe0*/  IMAD.U32 R56, RZ, RZ, UR4 ;  /* 0x00000004ff387e24 */ /* 0x000fce000f8e00ff */
.L_x_12:
[----:B------:R-:W-:Y:S02]  /*0ff0*/  ULDC.64 UR4, c[0x0][0x5a0] ;  /* 0x0001680000047ab9 */ /* 0x000fe40000000a00 */
[----:B------:R-:W-:-:S04]  /*1000*/  ISETP.NE.U32.AND P0, PT, RZ, UR4, PT ;  /* 0x00000004ff007c0c */ /* 0x000fc8000bf05070 */
[----:B------:R-:W-:-:S13]  /*1010*/  ISETP.NE.AND.EX P0, PT, RZ, UR5, PT, P0 ;  /* 0x00000005ff007c0c */ /* 0x000fda000bf05300 */
[----:B------:R-:W-:Y:S05]  /*1020*/  @!P0 BRA `(.L_x_14) ;  /* 0x00000000001c8947 */ /* 0x000fea0003800000 */
[----:B0-----:R-:W0:Y:S02]  /*1030*/  LDC.64 R4, c[0x0][0x5a0] ;  /* 0x00016800ff047b82 */ /* 0x001e240000000a00 */
[----:B0-----:R-:W2:Y:S02]  /*1040*/  LDG.E.64 R4, desc[UR36][R4.64] ;  /* 0x0000002404047981 */ /* 0x001ea4000c1e1b00 */
[----:B--2---:R-:W-:-:S04]  /*1050*/  ISETP.NE.U32.AND P0, PT, R4, RZ, PT ;  /* 0x000000ff0400720c */ /* 0x004fc80003f05070 */
[----:B------:R-:W-:-:S13]  /*1060*/  ISETP.NE.AND.EX P0, PT, R5, RZ, PT, P0 ;  /* 0x000000ff0500720c */ /* 0x000fda0003f05300 */
[----:B------:R-:W-:Y:S05]  /*1070*/  @!P0 BRA `(.L_x_14) ;  /* 0x0000000000088947 */ /* 0x000fea0003800000 */
[----:B-1----:R0:W5:Y:S01]  /*1080*/  LD.E R57, desc[UR36][R4.64] ;  /* 0x0000002404397980 */ /* 0x002162000c101900 */
[----:B------:R-:W-:Y:S05]  /*1090*/  BRA `(.L_x_15) ;  /* 0x0000000000247947 */ /* 0x000fea0003800000 */
.L_x_14:
[----:B------:R-:W-:Y:S02]  /*10a0*/  ULDC.64 UR4, c[0x0][0x590] ;  /* 0x0001640000047ab9 */ /* 0x000fe40000000a00 */
[----:B------:R-:W-:-:S04]  /*10b0*/  ISETP.NE.U32.AND P0, PT, RZ, UR4, PT ;  /* 0x00000004ff007c0c */ /* 0x000fc8000bf05070 */
[----:B------:R-:W-:-:S13]  /*10c0*/  ISETP.NE.AND.EX P0, PT, RZ, UR5, PT, P0 ;  /* 0x00000005ff007c0c */ /* 0x000fda000bf05300 */
[----:B------:R-:W-:Y:S05]  /*10d0*/  @!P0 BRA `(.L_x_16) ;  /* 0x00000000000c8947 */ /* 0x000fea0003800000 */
[----:B0-----:R-:W1:Y:S02]  /*10e0*/  LDC.64 R4, c[0x0][0x590] ;  /* 0x00016400ff047b82 */ /* 0x001e640000000a00 */
[----:B-1----:R1:W5:Y:S01]  /*10f0*/  LDG.E R57, desc[UR36][R4.64] ;  /* 0x0000002404397981 */ /* 0x002362000c1e1900 */
[----:B------:R-:W-:Y:S05]  /*1100*/  BRA `(.L_x_15) ;  /* 0x0000000000087947 */ /* 0x000fea0003800000 */
.L_x_16:
[----:B------:R-:W-:Y:S02]  /*1110*/  ULDC UR4, c[0x0][0x584] ;  /* 0x0001610000047ab9 */ /* 0x000fe40000000800 */
[----:B-1----:R-:W-:-:S07]  /*1120*/  IMAD.U32 R57, RZ, RZ, UR4 ;  /* 0x00000004ff397e24 */ /* 0x002fce000f8e00ff */
.L_x_15:
[----:B------:R-:W-:-:S13]  /*1130*/  LOP3.LUT P0, RZ, R0, 0xff, RZ, 0xc0, !PT ;  /* 0x000000ff00ff7812 */ /* 0x000fda000780c0ff */
[----:B------:R-:W-:Y:S05]  /*1140*/  @!P0 EXIT ;  /* 0x000000000000894d */ /* 0x000fea0003800000 */
[----:B------:R-:W-:Y:S01]  /*1150*/  ULDC UR4, c[0x0][0x28c] ;  /* 0x0000a30000047ab9 */ /* 0x000fe20000000800 */
[----:B------:R-:W-:Y:S01]  /*1160*/  UMOV UR38, URZ ;  /* 0x0000003f00267c82 */ /* 0x000fe20008000000 */
[----:B------:R-:W-:Y:S01]  /*1170*/  UIADD3 UR4, UR4, 0x3f, URZ ;  /* 0x0000003f04047890 */ /* 0x000fe2000fffe03f */
[----:B------:R-:W-:-:S03]  /*1180*/  UMOV UR39, URZ ;  /* 0x0000003f00277c82 */ /* 0x000fc60008000000 */
[----:B------:R-:W-:-:S04]  /*1190*/  USHF.R.S32.HI UR5, URZ, 0x1f, UR4 ;  /* 0x0000001f3f057899 */ /* 0x000fc80008011404 */
[----:B------:R-:W-:-:S04]  /*11a0*/  ULEA.HI UR5, UR5, UR4, URZ, 0x6 ;  /* 0x0000000405057291 */ /* 0x000fc8000f8f303f */
[----:B------:R-:W-:-:S12]  /*11b0*/  USHF.R.S32.HI UR40, URZ, 0x6, UR5 ;  /* 0x000000063f287899 */ /* 0x000fd80008011405 */
.L_x_104:
[----:B------:R-:W-:Y:S01]  /*11c0*/  LOP3.LUT R0, R18, 0x80, RZ, 0xc0, !PT ;  /* 0x0000008012007812 */ /* 0x000fe200078ec0ff */
[----:B------:R-:W2:Y:S01]  /*11d0*/  S2UR UR7, SR_CgaCtaId ;  /* 0x00000000000779c3 */ /* 0x000ea20000008800 */
[----:B------:R-:W-:Y:S02]  /*11e0*/  UMOV UR6, 0x400 ;  /* 0x0000040000067882 */ /* 0x000fe40000000000 */
[----:B------:R-:W-:-:S06]  /*11f0*/  SHF.R.U32.HI R0, RZ, 0x7, R0 ;  /* 0x00000007ff007819 */ /* 0x000fcc0000011600 */
[----:B------:R-:W3:Y:S01]  /*1200*/  SHFL.IDX PT, R0, R0, RZ, 0x1f ;  /* 0x00001fff00007589 */ /* 0x000ee200000e0000 */
[----:B--2---:R-:W-:Y:S01]  /*1210*/  ULEA UR6, UR7, UR6, 0x18 ;  /* 0x0000000607067291 */ /* 0x004fe2000f8ec03f */
[----:B---3--:R-:W-:-:S13]  /*1220*/  R2UR UR4, R0 ;  /* 0x00000000000472ca */ /* 0x008fda00000e0000 */
[----:B------:R-:W-:-:S04]  /*1230*/  ULEA.HI UR5, UR4, UR4, URZ, 0x1 ;  /* 0x0000000404057291 */ /* 0x000fc8000f8f083f */
[----:B------:R-:W-:-:S04]  /*1240*/  ULOP3.LUT UR5, UR5, 0xffffe, URZ, 0xc0, !UPT ;  /* 0x000ffffe05057892 */ /* 0x000fc8000f8ec03f */
[----:B------:R-:W-:-:S03]  /*1250*/  UIADD3 UR5, UR4, -UR5, URZ ;  /* 0x8000000504057290 */ /* 0x000fc6000fffe03f */
[----:B------:R-:W-:Y:S01]  /*1260*/  ULDC UR4, c[0x0][0x28c] ;  /* 0x0000a30000047ab9 */ /* 0x000fe20000000800 */
[----:B------:R-:W-:Y:S01]  /*1270*/  ULEA UR5, UR5, UR6, 0xc ;  /* 0x0000000605057291 */ /* 0x000fe2000f8e603f */
[----:B------:R-:W-:-:S03]  /*1280*/  ISETP.LT.AND P0, PT, RZ, UR4, PT ;  /* 0x00000004ff007c0c */ /* 0x000fc6000bf01270 */
[----:B------:R-:W-:-:S04]  /*1290*/  UIADD3 UR5, UR5, 0x100, URZ ;  /* 0x0000010005057890 */ /* 0x000fc8000fffe03f */
[----:B------:R-:W-:-:S04]  /*12a0*/  USHF.R.U32.HI UR5, URZ, 0x4, UR5 ;  /* 0x000000043f057899 */ /* 0x000fc80008011605 */
[----:B------:R-:W-:Y:S02]  /*12b0*/  ULOP3.LUT UR41, UR5, 0x3fff, URZ, 0xc0, !UPT ;  /* 0x00003fff05297892 */ /* 0x000fe4000f8ec03f */
[----:B0---4-:R-:W-:Y:S10]  /*12c0*/  @P0 BRA `(.L_x_17) ;  /* 0x0000000000400947 */ /* 0x011ff40003800000 */
[----:B------:R-:W-:Y:S01]  /*12d0*/  MOV R0, 0x0 ;  /* 0x0000000000007802 */ /* 0x000fe20000000f00 */
[----:B------:R-:W-:Y:S01]  /*12e0*/  ULDC.64 UR4, c[0x4][0x68] ;  /* 0x01001a0000047ab9 */ /* 0x000fe20000000a00 */
[----:B------:R-:W-:Y:S01]  /*12f0*/  ULDC.64 UR6, c[0x4][0x8] ;  /* 0x0100020000067ab9 */ /* 0x000fe20000000a00 */
[----:B01----:R-:W-:Y:S01]  /*1300*/  IMAD.U32 R4, RZ, RZ, UR4 ;  /* 0x00000004ff047e24 */ /* 0x003fe2000f8e00ff */
[----:B------:R0:W1:Y:S01]  /*1310*/  LDC.64 R14, c[0x4][R0] ;  /* 0x01000000000e7b82 */ /* 0x0000620000000a00 */
[----:B------:R-:W-:Y:S01]  /*1320*/  IMAD.U32 R5, RZ, RZ, UR5 ;  /* 0x00000005ff057e24 */ /* 0x000fe2000f8e00ff */
[----:B------:R-:W-:Y:S01]  /*1330*/  ULDC.64 UR4, c[0x4][0x70] ;  /* 0x01001c0000047ab9 */ /* 0x000fe20000000a00 */
[----:B------:R-:W-:Y:S02]  /*1340*/  IMAD.U32 R10, RZ, RZ, UR6 ;  /* 0x00000006ff0a7e24 */ /* 0x000fe4000f8e00ff */
[----:B------:R-:W-:Y:S02]  /*1350*/  IMAD.U32 R6, RZ, RZ, UR4 ;  /* 0x00000004ff067e24 */ /* 0x000fe4000f8e00ff */
[----:B------:R-:W-:-:S02]  /*1360*/  IMAD.U32 R7, RZ, RZ, UR5 ;  /* 0x00000005ff077e24 */ /* 0x000fc4000f8e00ff */
[----:B------:R-:W-:Y:S02]  /*1370*/  IMAD.U32 R11, RZ, RZ, UR7 ;  /* 0x00000007ff0b7e24 */ /* 0x000fe4000f8e00ff */
[----:B------:R-:W-:Y:S02]  /*1380*/  IMAD.MOV.U32 R8, RZ, RZ, 0x1e1 ;  /* 0x000001e1ff087424 */ /* 0x000fe400078e00ff */
[----:B------:R-:W-:Y:S02]  /*1390*/  IMAD.MOV.U32 R12, RZ, RZ, 0x1 ;  /* 0x00000001ff0c7424 */ /* 0x000fe400078e00ff */
[----:B0-----:R-:W-:-:S07]  /*13a0*/  IMAD.MOV.U32 R13, RZ, RZ, RZ ;  /* 0x000000ffff0d7224 */ /* 0x001fce00078e00ff */
[----:B------:R-:W-:-:S07]  /*13b0*/  LEPC R20, `(.L_x_17) ;  /* 0x000000001014794e */ /* 0x000fce0000000000 */
[----:B-1---5:R-:W-:Y:S05]  /*13c0*/  CALL.ABS.NOINC R14 ;  /* 0x000000000e007343 */ /* 0x022fea0003c00000 */
.L_x_17:
[----:B------:R-:W-:-:S04]  /*13d0*/  LOP3.LUT R0, R19, 0x1, RZ, 0xfc, !PT ;  /* 0x0000000113007812 */ /* 0x000fc800078efcff */
[----:B------:R-:W-:-:S13]  /*13e0*/  ISETP.NE.AND P0, PT, R0, 0x3, PT ;  /* 0x000000030000780c */ /* 0x000fda0003f05270 */
[----:B------:R-:W-:Y:S05]  /*13f0*/  @!P0 BRA `(.L_x_18) ;  /* 0x0000000000048947 */ /* 0x000fea0003800000 */
[----:B------:R-:W-:Y:S01]  /*1400*/  BPT.TRAP 0x1 ;  /* 0x000000040000795c */ /* 0x000fe20000300000 */
.L_x_18:
[----:B------:R-:W2:Y:S01]  /*1410*/  S2UR UR5, SR_CgaCtaId ;  /* 0x00000000000579c3 */ /* 0x000ea20000008800 */
[----:B------:R-:W-:Y:S01]  /*1420*/  UMOV UR4, 0x400 ;  /* 0x0000040000047882 */ /* 0x000fe20000000000 */
[----:B------:R-:W-:Y:S02]  /*1430*/  IMAD.U32 R0, RZ, RZ, UR38 ;  /* 0x00000026ff007e24 */ /* 0x000fe4000f8e00ff */
[----:B------:R-:W-:-:S03]  /*1440*/  IMAD.U32 R3, RZ, RZ, UR39 ;  /* 0x00000027ff037e24 */ /* 0x000fc6000f8e00ff */
[----:B------:R-:W-:Y:S01]  /*1450*/  SHF.L.U32 R0, R0, 0x1f, RZ ;  /* 0x0000001f00007819 */ /* 0x000fe200000006ff */
[----:B--2---:R-:W-:-:S06]  /*1460*/  ULEA UR4, UR5, UR4, 0x18 ;  /* 0x0000000405047291 */ /* 0x004fcc000f8ec03f */
[----:B------:R-:W-:-:S04]  /*1470*/  IMAD.U32 R6, RZ, RZ, UR4 ;  /* 0x00000004ff067e24 */ /* 0x000fc8000f8e00ff */
[----:B------:R-:W-:-:S04]  /*1480*/  IMAD R3, R3, 0x8, R6 ;  /* 0x0000000803037824 */ /* 0x000fc800078e0206 */
[----:B------:R2:W3:Y:S01]  /*1490*/  SYNCS.PHASECHK.TRANS64.TRYWAIT P1, [R3+URZ], R0 ;  /* 0x00000000030075a7 */ /* 0x0004e2000802017f */
[----:B------:R-:W-:Y:S05]  /*14a0*/  @!P0 BRA `(.L_x_19) ;  /* 0x0000000000048947 */ /* 0x000fea0003800000 */
[----:B------:R-:W-:Y:S01]  /*14b0*/  BPT.TRAP 0x1 ;  /* 0x000000040000795c */ /* 0x000fe20000300000 */
.L_x_19:
[----:B---3--:R-:W-:Y:S05]  /*14c0*/  @P1 BRA `(.L_x_20) ;  /* 0x0000000000081947 */ /* 0x008fea0003800000 */
[----:B------:R-:W3:Y:S02]  /*14d0*/  SYNCS.PHASECHK.TRANS64.TRYWAIT P1, [R3+URZ], R0 ;  /* 0x00000000030075a7 */ /* 0x000ee4000802017f */
[----:B---3--:R-:W-:Y:S05]  /*14e0*/  @!P1 BRA `(.L_x_21) ;  /* 0x00000040008c9947 */ /* 0x008fea0003800000 */
.L_x_20:
[----:B------:R-:W-:-:S04]  /*14f0*/  UISETP.LT.AND UP0, UPT, UR40, 0x1, UPT ;  /* 0x000000012800788c */ /* 0x000fc8000bf01270 */
[----:B------:R-:W-:-:S06]  /*1500*/  USEL UR4, UR40, 0x1, UP0 ;  /* 0x0000000128047887 */ /* 0x000fcc0008000000 */
[----:B--23--:R-:W-:Y:S01]  /*1510*/  IMAD.U32 R0, RZ, RZ, UR4 ;  /* 0x00000004ff007e24 */ /* 0x00cfe2000f8e00ff */
[----:B------:R-:W-:Y:S05]  /*1520*/  WARPSYNC.ALL ;  /* 0x0000000000007948 */ /* 0x000fea0003800000 */
[----:B------:R-:W-:-:S04]  /*1530*/  IADD3 R0, -R0, UR40, RZ ;  /* 0x0000002800007c10 */ /* 0x000fc8000fffe1ff */
[----:B------:R-:W-:Y:S02]  /*1540*/  ISETP.GE.AND P1, PT, R0, 0x1, PT ;  /* 0x000000010000780c */ /* 0x000fe40003f26270 */
[----:B------:R-:W-:Y:S01]  /*1550*/  R2UR UR4, R6 ;  /* 0x00000000060472ca */ /* 0x000fe200000e0000 */
[----:B------:R-:W-:Y:S01]  /*1560*/  ULOP3.LUT UR41, UR41, 0x10000, URZ, 0xfc, !UPT ;  /* 0x0001000029297892 */ /* 0x000fe2000f8efc3f */
[----:B------:R-:W-:Y:S01]  /*1570*/  WARPGROUP.ARRIVE ;  /* 0x00000000000079c5 */ /* 0x000fe20000000000 */
[----:B------:R-:W-:Y:S01]  /*1580*/  UMOV UR5, 0x80000020 ;  /* 0x8000002000057882 */ /* 0x000fe20000000000 */
[----:B------:R-:W-:-:S09]  /*1590*/  UMOV UR7, 0x80000020 ;  /* 0x8000002000077882 */ /* 0x000fd20000000000 */
[----:B------:R-:W-:-:S04]  /*15a0*/  UIADD3 UR4, UR4, 0x6100, URZ ;  /* 0x0000610004047890 */ /* 0x000fc8000fffe03f */
[----:B------:R-:W-:-:S04]  /*15b0*/  USHF.R.U32.HI UR4, URZ, 0x4, UR4 ;  /* 0x000000043f047899 */ /* 0x000fc80008011604 */
[----:B------:R-:W-:-:S04]  /*15c0*/  ULOP3.LUT UR4, UR4, 0x3fff, URZ, 0xc0, !UPT ;  /* 0x00003fff04047892 */ /* 0x000fc8000f8ec03f */
[----:B------:R-:W-:Y:S02]  /*15d0*/  ULOP3.LUT UR9, UR4, 0x10000, URZ, 0xfc, !UPT ;  /* 0x0001000004097892 */ /* 0x000fe4000f8efc3f */
[----:B------:R-:W-:Y:S02]  /*15e0*/  ULEA UR4, UR39, UR41, 0x9 ;  /* 0x0000002927047291 */ /* 0x000fe4000f8e483f */
[----:B------:R-:W-:-:S09]  /*15f0*/  ULEA UR6, UR39, UR9, 0x8 ;  /* 0x0000000927067291 */ /* 0x000fd2000f8e403f */
[----:B------:R-:W-:Y:S01]  /*1600*/  IGMMA.64x64x32.S8.S8 R24, gdesc[UR4], RZ, !UPT, gsb0 ;  /* 0x01e00000041879f1 */ /* 0x000fe2000c0410ff */
[----:B------:R-:W-:Y:S02]  /*1610*/  UIADD3 UR4, UR4, 0x2, URZ ;  /* 0x0000000204047890 */ /* 0x000fe4000fffe03f */
[----:B------:R-:W-:Y:S01]  /*1620*/  UIADD3 UR6, UR6, 0x2, URZ ;  /* 0x0000000206067890 */ /* 0x000fe2000fffe03f */
[----:B------:R-:W-:Y:S01]  /*1630*/  UMOV UR5, 0x80000020 ;  /* 0x8000002000057882 */ /* 0x000fe20000000000 */
[----:B------:R-:W-:Y:S01]  /*1640*/  UMOV UR7, 0x80000020 ;  /* 0x8000002000077882 */ /* 0x000fe20000000000 */
[----:B------:R-:W-:Y:S02]  /*1650*/  WARPGROUP.DEPBAR.LE gsb0, 0x0 ;  /* 0x00008000000079c5 */ /* 0x000fe40000010000 */
[----:B------:R-:W-:-:S06]  /*1660*/  WARPGROUP.ARRIVE ;  /* 0x00000000000079c5 */ /* 0x000fcc0000000000 */
[----:B------:R-:W-:Y:S03]  /*1670*/  IGMMA.64x64x32.S8.S8 R24, gdesc[UR4], R24, gsb0 ;  /* 0x01e00000041879f1 */ /* 0x000fe60008041018 */
[----:B------:R-:W-:Y:S02]  /*1680*/  WARPGROUP.DEPBAR.LE gsb0, 0x0 ;  /* 0x00008000000079c5 */ /* 0x000fe40000010000 */
[----:B------:R-:W-:Y:S05]  /*1690*/  @!P1 BRA `(.L_x_22) ;  /* 0x0000000000e49947 */ /* 0x000fea0003800000 */
[----:B------:R-:W-:Y:S02]  /*16a0*/  UIADD3 UR4, UR39, 0x1, URZ ;  /* 0x0000000127047890 */ /* 0x000fe4000fffe03f */
[----:B------:R-:W-:Y:S02]  /*16b0*/  IMAD.U32 R3, RZ, RZ, UR39 ;  /* 0x00000027ff037e24 */ /* 0x000fe4000f8e00ff */
[----:B------:R-:W-:-:S04]  /*16c0*/  UISETP.NE.AND UP0, UPT, UR4, 0x3, UPT ;  /* 0x000000030400788c */ /* 0x000fc8000bf05270 */
[----:B------:R-:W-:Y:S02]  /*16d0*/  USEL UR5, URZ, 0x1, UP0 ;  /* 0x000000013f057887 */ /* 0x000fe40008000000 */
[----:B------:R-:W-:Y:S02]  /*16e0*/  USEL UR8, UR4, URZ, UP0 ;  /* 0x0000003f04087287 */ /* 0x000fe40008000000 */
[----:B------:R-:W-:-:S06]  /*16f0*/  ULOP3.LUT UR5, UR38, UR5, URZ, 0x3c, !UPT ;  /* 0x0000000526057292 */ /* 0x000fcc000f8e3c3f */
[----:B------:R-:W-:-:S07]  /*1700*/  IMAD.U32 R7, RZ, RZ, UR5 ;  /* 0x00000005ff077e24 */ /* 0x000fce000f8e00ff */
.L_x_29:
[----:B------:R-:W-:Y:S05]  /*1710*/  @!P0 BRA `(.L_x_23) ;  /* 0x0000000000048947 */ /* 0x000fea0003800000 */
[----:B------:R-:W-:Y:S01]  /*1720*/  BPT.TRAP 0x1 ;  /* 0x000000040000795c */ /* 0x000fe20000300000 */
.L_x_23:
[----:B------:R-:W2:Y:S01]  /*1730*/  S2UR UR5, SR_CgaCtaId ;  /* 0x00000000000579c3 */ /* 0x000ea20000008800 */
[----:B------:R-:W-:Y:S01]  /*1740*/  UMOV UR4, 0x400 ;  /* 0x0000040000047882 */ /* 0x000fe20000000000 */
[----:B01----:R-:W-:Y:S01]  /*1750*/  IMAD.U32 R5, RZ, RZ, UR8 ;  /* 0x00000008ff057e24 */ /* 0x003fe2000f8e00ff */
[----:B------:R-:W-:Y:S01]  /*1760*/  SHF.L.U32 R4, R7, 0x1f, RZ ;  /* 0x0000001f07047819 */ /* 0x000fe200000006ff */
[----:B--2---:R-:W-:-:S06]  /*1770*/  ULEA UR4, UR5, UR4, 0x18 ;  /* 0x0000000405047291 */ /* 0x004fcc000f8ec03f */
[----:B------:R-:W-:-:S04]  /*1780*/  IMAD.U32 R6, RZ, RZ, UR4 ;  /* 0x00000004ff067e24 */ /* 0x000fc8000f8e00ff */
[----:B------:R-:W-:-:S04]  /*1790*/  IMAD R5, R5, 0x8, R6 ;  /* 0x0000000805057824 */ /* 0x000fc800078e0206 */
[----:B------:R0:W1:Y:S01]  /*17a0*/  SYNCS.PHASECHK.TRANS64.TRYWAIT P1, [R5+URZ], R4 ;  /* 0x00000004050075a7 */ /* 0x000062000802017f */
[----:B------:R-:W-:Y:S05]  /*17b0*/  @!P0 BRA `(.L_x_24) ;  /* 0x0000000000048947 */ /* 0x000fea0003800000 */
[----:B------:R-:W-:Y:S01]  /*17c0*/  BPT.TRAP 0x1 ;  /* 0x000000040000795c */ /* 0x000fe20000300000 */
.L_x_24:
[----:B-1----:R-:W-:Y:S05]  /*17d0*/  @P1 BRA `(.L_x_25) ;  /* 0x0000000000081947 */ /* 0x002fea0003800000 */
[----:B------:R-:W1:Y:S02]  /*17e0*/  SYNCS.PHASECHK.TRANS64.TRYWAIT P1, [R5+URZ], R4 ;  /* 0x00000004050075a7 */ /* 0x000e64000802017f */
[----:B-1----:R-:W-:Y:S05]  /*17f0*/  @!P1 BRA `(.L_x_26) ;  /* 0x0000003c00dc9947 */ /* 0x002fea0003800000 */
.L_x_25:
[----:B------:R-:W-:Y:S01]  /*1800*/  ULEA UR4, UR8, UR41, 0x9 ;  /* 0x0000002908047291 */ /* 0x000fe2000f8e483f */
[----:B------:R-:W-:Y:S01]  /*1810*/  WARPGROUP.ARRIVE ;  /* 0x00000000000079c5 */ /* 0x000fe20000000000 */
[----:B------:R-:W-:Y:S01]  /*1820*/  ULEA UR6, UR8, UR9, 0x8 ;  /* 0x0000000908067291 */ /* 0x000fe2000f8e403f */
[----:B------:R-:W-:Y:S01]  /*1830*/  UMOV UR5, 0x80000020 ;  /* 0x8000002000057882 */ /* 0x000fe20000000000 */
[----:B------:R-:W-:-:S07]  /*1840*/  UMOV UR7, 0x80000020 ;  /* 0x8000002000077882 */ /* 0x000fce0000000000 */
[----:B------:R-:W-:Y:S01]  /*1850*/  IGMMA.64x64x32.S8.S8 R24, gdesc[UR4], R24, gsb0 ;  /* 0x01e00000041879f1 */ /* 0x000fe20008041018 */
        /* <DEDUP_REMOVED lines=9> */
[----:B------:R-:W-:Y:S01]  /*18f0*/  BPT.TRAP 0x1 ;  /* 0x000000040000795c */ /* 0x000fe20000300000 */
.L_x_27:
[----:B------:R-:W-:-:S13]  /*1900*/  ISETP.NE.AND P1, PT, R23, RZ, PT ;  /* 0x000000ff1700720c */ /* 0x000fda0003f25270 */
[----:B01----:R-:W-:-:S04]  /*1910*/  @P1 IMAD R4, R3, 0x8, R6 ;  /* 0x0000000803041824 */ /* 0x003fc800078e0206 */
[----:B------:R-:W-:-:S05]  /*1920*/  @P1 VIADD R5, R4, 0x18 ;  /* 0x0000001804051836 */ /* 0x000fca0000000000 */
[----:B------:R-:W-:-:S04]  /*1930*/  @P1 PRMT R5, R22, 0x654, R5 ;  /* 0x0000065416051816 */ /* 0x000fc80000000005 */
[----:B------:R0:W-:Y:S01]  /*1940*/  @P1 SYNCS.ARRIVE.TRANS64.RED.A1T0 RZ, [R5+URZ], RZ ;  /* 0x000000ff05ff19a7 */ /* 0x0001e2000810043f */
[----:B------:R-:W-:-:S13]  /*1950*/  ISETP.GT.U32.AND P1, PT, R19, 0x1, PT ;  /* 0x000000011300780c */ /* 0x000fda0003f24070 */
[----:B0-----:R-:W-:Y:S05]  /*1960*/  @P1 BRA `(.L_x_28) ;  /* 0x0000000000041947 */ /* 0x001fea0003800000 */
[----:B------:R-:W-:Y:S01]  /*1970*/  BPT.TRAP 0x1 ;  /* 0x000000040000795c */ /* 0x000fe20000300000 */
.L_x_28:
[----:B------:R-:W-:Y:S01]  /*1980*/  UIADD3 UR8, UR8, 0x1, URZ ;  /* 0x0000000108087890 */ /* 0x000fe2000fffe03f */
[C---:B------:R-:W-:Y:S01]  /*1990*/  ISETP.GT.AND P2, PT, R0.reuse, 0x1, PT ;  /* 0x000000010000780c */ /* 0x040fe20003f44270 */
[----:B------:R-:W-:Y:S02]  /*19a0*/  VIADD R3, R3, 0x1 ;  /* 0x0000000103037836 */ /* 0x000fe40000000000 */
[----:B------:R-:W-:Y:S01]  /*19b0*/  UISETP.NE.AND UP0, UPT, UR8, 0x3, UPT ;  /* 0x000000030800788c */ /* 0x000fe2000bf05270 */
[----:B------:R-:W-:Y:S02]  /*19c0*/  VIADD R0, R0, 0xffffffff ;  /* 0xffffffff00007836 */ /* 0x000fe40000000000 */
[C---:B------:R-:W-:Y:S01]  /*19d0*/  ISETP.NE.AND P1, PT, R3.reuse, 0x3, PT ;  /* 0x000000030300780c */ /* 0x040fe20003f25270 */
[----:B------:R-:W-:Y:S02]  /*19e0*/  USEL UR4, URZ, 0x1, UP0 ;  /* 0x000000013f047887 */ /* 0x000fe40008000000 */
[----:B------:R-:W-:Y:S01]  /*19f0*/  USEL UR8, UR8, URZ, UP0 ;  /* 0x0000003f08087287 */ /* 0x000fe20008000000 */
[----:B------:R-:W-:-:S03]  /*1a00*/  SEL R3, R3, RZ, P1 ;  /* 0x000000ff03037207 */ /* 0x000fc60000800000 */
[----:B------:R-:W-:Y:S01]  /*1a10*/  LOP3.LUT R7, R7, UR4, RZ, 0x3c, !PT ;  /* 0x0000000407077c12 */ /* 0x000fe2000f8e3cff */
[----:B------:R-:W-:Y:S07]  /*1a20*/  @P2 BRA `(.L_x_29) ;  /* 0xfffffffc00382947 */ /* 0x000fee000383ffff */
.L_x_22:
[----:B------:R-:W2:Y:S02]  /*1a30*/  LDC R0, c[0x0][0x28c] ;  /* 0x0000a300ff007b82 */ /* 0x000ea40000000800 */
[----:B--2---:R-:W-:-:S13]  /*1a40*/  ISETP.GE.AND P1, PT, R0, 0x1, PT ;  /* 0x000000010000780c */ /* 0x004fda0003f26270 */
[----:B------:R-:W-:Y:S05]  /*1a50*/  @!P1 BRA `(.L_x_30) ;  /* 0x0000000000509947 */ /* 0x000fea0003800000 */
[----:B------:R-:W-:Y:S05]  /*1a60*/  @!P0 BRA `(.L_x_31) ;  /* 0x0000000000048947 */ /* 0x000fea0003800000 */
[----:B------:R-:W-:Y:S01]  /*1a70*/  BPT.TRAP 0x1 ;  /* 0x000000040000795c */ /* 0x000fe20000300000 */
.L_x_31:
[----:B------:R-:W-:Y:S01]  /*1a80*/  ISETP.NE.AND P0, PT, R23, RZ, PT ;  /* 0x000000ff1700720c */ /* 0x000fe20003f05270 */
[----:B------:R-:W-:Y:S01]  /*1a90*/  BSSY B0, `(.L_x_32) ;  /* 0x000000e000007945 */ /* 0x000fe20003800000 */
[----:B------:R-:W-:-:S11]  /*1aa0*/  ISETP.GT.U32.AND P1, PT, R19, 0x1, PT ;  /* 0x000000011300780c */ /* 0x000fd60003f24070 */
[----:B------:R-:W-:Y:S05]  /*1ab0*/  @!P0 BRA `(.L_x_33) ;  /* 0x00000000002c8947 */ /* 0x000fea0003800000 */
[----:B------:R-:W-:-:S04]  /*1ac0*/  UISETP.LT.AND UP0, UPT, UR40, 0x1, UPT ;  /* 0x000000012800788c */ /* 0x000fc8000bf01270 */
[----:B------:R-:W-:-:S04]  /*1ad0*/  USEL UR6, UR40, 0x1, UP0 ;  /* 0x0000000128067887 */ /* 0x000fc80008000000 */
[----:B------:R-:W-:-:S04]  /*1ae0*/  UIADD3 UR6, UR39, UR40, -UR6 ;  /* 0x0000002827067290 */ /* 0x000fc8000fffe806 */
[----:B------:R-:W-:-:S04]  /*1af0*/  UIMAD.WIDE.U32 UR4, UR6, -0x55555555, URZ ;  /* 0xaaaaaaab060478a5 */ /* 0x000fc8000f8e003f */
[----:B------:R-:W-:-:S04]  /*1b00*/  USHF.R.U32.HI UR4, URZ, 0x1, UR5 ;  /* 0x000000013f047899 */ /* 0x000fc80008011605 */
[----:B------:R-:W-:-:S06]  /*1b10*/  UIMAD UR6, UR4, -0x3, UR6 ;  /* 0xfffffffd040678a4 */ /* 0x000fcc000f8e0206 */
[----:B------:R-:W-:-:S04]  /*1b20*/  IMAD.U32 R3, RZ, RZ, UR6 ;  /* 0x00000006ff037e24 */ /* 0x000fc8000f8e00ff */
[----:B------:R-:W-:-:S04]  /*1b30*/  IMAD R0, R3, 0x8, R6 ;  /* 0x0000000803007824 */ /* 0x000fc800078e0206 */
[----:B------:R-:W-:-:S05]  /*1b40*/  VIADD R3, R0, 0x18 ;  /* 0x0000001800037836 */ /* 0x000fca0000000000 */
[----:B------:R-:W-:-:S04]  /*1b50*/  PRMT R3, R22, 0x654, R3 ;  /* 0x0000065416037816 */ /* 0x000fc80000000003 */
[----:B------:R2:W-:Y:S03]  /*1b60*/  SYNCS.ARRIVE.TRANS64.RED.A1T0 RZ, [R3+URZ], RZ ;  /* 0x000000ff03ff79a7 */ /* 0x0005e6000810043f */
.L_x_33:
[----:B------:R-:W-:Y:S05]  /*1b70*/  BSYNC B0 ;  /* 0x0000000000007941 */ /* 0x000fea0003800000 */
.L_x_32:
[----:B------:R-:W-:Y:S05]  /*1b80*/  @P1 BRA `(.L_x_30) ;  /* 0x0000000000041947 */ /* 0x000fea0003800000 */
[----:B------:R-:W-:Y:S01]  /*1b90*/  BPT.TRAP 0x1 ;  /* 0x000000040000795c */ /* 0x000fe20000300000 */
.L_x_30:
[----:B------:R-:W3:Y:S01]  /*1ba0*/  LDC R8, c[0x0][0x288] ;  /* 0x0000a200ff087b82 */ /* 0x000ee20000000800 */
[----:B01----:R-:W-:Y:S01]  /*1bb0*/  LOP3.LUT R4, R18, 0x60, RZ, 0xc0, !PT ;  /* 0x0000006012047812 */ /* 0x003fe200078ec0ff */
[----:B------:R-:W-:Y:S01]  /*1bc0*/  IMAD.SHL.U32 R7, R60, 0x40, RZ ;  /* 0x000000403c077824 */ /* 0x000fe200078e00ff */
[----:B------:R-:W-:Y:S01]  /*1bd0*/  UIADD3 UR39, UR40, UR39, URZ ;  /* 0x0000002728277290 */ /* 0x000fe2000fffe03f */
[----:B------:R-:W-:Y:S01]  /*1be0*/  SHF.R.U32.HI R0, RZ, 0x2, R18 ;  /* 0x00000002ff007819 */ /* 0x000fe20000011612 */
[----:B------:R-:W-:Y:S01]  /*1bf0*/  IMAD.SHL.U32 R13, R59, 0x80, RZ ;  /* 0x000000803b0d7824 */ /* 0x000fe200078e00ff */
[----:B------:R-:W-:Y:S01]  /*1c00*/  SHF.R.U32.HI R6, RZ, 0x1, R4 ;  /* 0x00000001ff067819 */ /* 0x000fe20000011604 */
[----:B------:R-:W-:Y:S01]  /*1c10*/  UISETP.GT.U32.AND UP0, UPT, UR39, 0x2, UPT ;  /* 0x000000022700788c */ /* 0x000fe2000bf04070 */
[----:B------:R-:W-:Y:S01]  /*1c20*/  LOP3.LUT R4, R18, 0x3, RZ, 0xc0, !PT ;  /* 0x0000000312047812 */ /* 0x000fe200078ec0ff */
[----:B------:R-:W-:Y:S01]  /*1c30*/  ULDC UR7, c[0x0][0x284] ;  /* 0x0000a10000077ab9 */ /* 0x000fe20000000800 */
[----:B------:R-:W-:Y:S01]  /*1c40*/  SHF.R.U32.HI R5, RZ, 0x7, R18 ;  /* 0x00000007ff057819 */ /* 0x000fe20000011612 */
[----:B------:R-:W-:Y:S01]  /*1c50*/  UISETP.LT.U32.AND UP0, UPT, UR40, 0x3, UP0 ;  /* 0x000000032800788c */ /* 0x000fe20008701070 */
[----:B--2---:R-:W-:Y:S01]  /*1c60*/  LOP3.LUT R3, R0, 0x7, RZ, 0xc0, !PT ;  /* 0x0000000700037812 */ /* 0x004fe200078ec0ff */
[----:B------:R-:W-:Y:S01]  /*1c70*/  UISETP.GE.U32.AND UP1, UPT, UR40, 0x3, UPT ;  /* 0x000000032800788c */ /* 0x000fe2000bf26070 */
[----:B------:R-:W-:Y:S01]  /*1c80*/  LOP3.LUT R0, R5, 0x1, RZ, 0xc0, !PT ;  /* 0x0000000105007812 */ /* 0x000fe200078ec0ff */
[----:B------:R-:W-:Y:S01]  /*1c90*/  ULDC.64 UR8, c[0x0][0x5d0] ;  /* 0x0001740000087ab9 */ /* 0x000fe20000000a00 */
[----:B------:R-:W-:Y:S01]  /*1ca0*/  SHF.R.S32.HI R14, RZ, 0x1f, R61 ;  /* 0x0000001fff0e7819 */ /* 0x000fe2000001143d */
[----:B------:R-:W-:Y:S01]  /*1cb0*/  UIMAD.WIDE.U32 UR4, UR39, -0x55555555, URZ ;  /* 0xaaaaaaab270478a5 */ /* 0x000fe2000f8e003f */
[----:B------:R-:W-:Y:S01]  /*1cc0*/  IADD3 R5, RZ, -R6, -R3 ;  /* 0x80000006ff057210 */ /* 0x000fe20007ffe803 */
[----:B------:R-:W-:Y:S01]  /*1cd0*/  IMAD.SHL.U32 R10, R0, 0x40, RZ ;  /* 0x00000040000a7824 */ /* 0x000fe200078e00ff */
[----:B------:R-:W-:-:S02]  /*1ce0*/  USEL UR6, URZ, 0x1, !UP0 ;  /* 0x000000013f067887 */ /* 0x000fc4000c000000 */
[----:B------:R-:W-:Y:S01]  /*1cf0*/  USHF.R.U32.HI UR4, URZ, 0x1, UR5 ;  /* 0x000000013f047899 */ /* 0x000fe20008011605 */
[----:B------:R-:W-:Y:S01]  /*1d00*/  IMAD R0, R0, -0x40, R5 ;  /* 0xffffffc000007824 */ /* 0x000fe200078e0205 */
[----:B---3--:R-:W-:Y:S01]  /*1d10*/  ISETP.GE.AND P0, PT, R7, R8, PT ;  /* 0x000000080700720c */ /* 0x008fe20003f06270 */
[----:B------:R-:W-:Y:S01]  /*1d20*/  IMAD R12, R4, -0x2, R8 ;  /* 0xfffffffe040c7824 */ /* 0x000fe200078e0208 */
[----:B------:R-:W-:Y:S01]  /*1d30*/  ULOP3.LUT UR38, UR38, UR6, URZ, 0x3c, !UPT ;  /* 0x0000000626267292 */ /* 0x000fe2000f8e3c3f */
[----:B------:R-:W-:Y:S01]  /*1d40*/  IMAD.SHL.U32 R8, R18, 0x2, RZ ;  /* 0x0000000212087824 */ /* 0x000fe200078e00ff */
[----:B------:R-:W-:Y:S01]  /*1d50*/  ISETP.GE.OR P0, PT, R13, UR7, P0 ;  /* 0x000000070d007c0c */ /* 0x000fe20008706670 */
[----:B------:R-:W-:Y:S01]  /*1d60*/  IMAD R4, R14, UR8, RZ ;  /* 0x000000080e047c24 */ /* 0x000fe2000f8e02ff */
[----:B------:R-:W-:Y:S01]  /*1d70*/  LOP3.LUT R3, R10, 0x40, R3, 0xe2, !PT ;  /* 0x000000400a037812 */ /* 0x000fe200078ee203 */
[----:B------:R-:W-:Y:S01]  /*1d80*/  IMAD.WIDE R10, R59, 0x80, RZ ;  /* 0x000000803b0a7825 */ /* 0x000fe200078e02ff */
[----:B------:R-:W-:Y:S01]  /*1d90*/  LOP3.LUT R8, R7, 0x6, R8, 0xf8, !PT ;  /* 0x0000000607087812 */ /* 0x000fe200078ef808 */
[----:B------:R-:W-:Y:S01]  /*1da0*/  UIMAD UR39, UR4, -0x3, UR39 ;  /* 0xfffffffd042778a4 */ /* 0x000fe2000f8e0227 */
[----:B------:R-:W-:Y:S01]  /*1db0*/  IADD3 R20, -R13, UR7, R0 ;  /* 0x000000070d147c10 */ /* 0x000fe2000fffe100 */
[----:B------:R-:W-:Y:S01]  /*1dc0*/  IMAD R15, R61, UR9, R4 ;  /* 0x000000093d0f7c24 */ /* 0x000fe2000f8e0204 */
[----:B------:R-:W-:Y:S01]  /*1dd0*/  SHF.R.S32.HI R9, RZ, 0x1f, R8 ;  /* 0x0000001fff097819 */ /* 0x000fe20000011408 */
[----:B------:R-:W-:Y:S01]  /*1de0*/  @UP1 ULOP3.LUT UR38, UR38, 0x1, UR4, 0x78, !UPT ;  /* 0x0000000126261892 */ /* 0x000fe2000f8e7804 */
[----:B------:R-:W-:Y:S01]  /*1df0*/  LOP3.LUT R67, R10, R3, R6, 0xfe, !PT ;  /* 0x000000030a437212 */ /* 0x000fe200078efe06 */
[----:B------:R-:W-:-:S02]  /*1e00*/  IMAD.IADD R60, R12, 0x1, -R7 ;  /* 0x000000010c3c7824 */ /* 0x000fc400078e0a07 */
[----:B------:R-:W-:-:S04]  /*1e10*/  IMAD.WIDE.U32 R4, R61, UR8, R8 ;  /* 0x000000083d047c25 */ /* 0x000fc8000f8e0008 */
[----:B------:R-:W-:Y:S02]  /*1e20*/  IMAD.IADD R5, R5, 0x1, R15 ;  /* 0x0000000105057824 */ /* 0x000fe400078e020f */
[----:B------:R-:W-:Y:S01]  /*1e30*/  IMAD.MOV.U32 R59, RZ, RZ, -0x1 ;  /* 0xffffffffff3b7424 */ /* 0x000fe200078e00ff */
[----:B------:R-:W-:Y:S06]  /*1e40*/  @P0 BRA `(.L_x_34) ;  /* 0x0000001c00100947 */ /* 0x000fec0003800000 */
[----:B------:R-:W0:Y:S01]  /*1e50*/  LDC.64 R12, c[0x0][0x5c8] ;  /* 0x00017200ff0c7b82 */ /* 0x000e220000000a00 */
[----:B------:R-:W-:Y:S01]  /*1e60*/  ULDC.64 UR4, c[0x0][0x5c0] ;  /* 0x0001700000047ab9 */ /* 0x000fe20000000a00 */
[----:B------:R-:W-:Y:S01]  /*1e70*/  BSSY B0, `(.L_x_34) ;  /* 0x00001c1000007945 */ /* 0x000fe20003800000 */
[-C--:B0-----:R-:W-:Y:S02]  /*1e80*/  IMAD R0, R11, R12.reuse, RZ ;  /* 0x0000000c0b007224 */ /* 0x081fe400078e02ff */
[----:B------:R-:W-:-:S04]  /*1e90*/  IMAD.WIDE.U32 R4, R67, R12, R4 ;  /* 0x0000000c43047225 */ /* 0x000fc800078e0004 */
[----:B------:R-:W-:Y:S01]  /*1ea0*/  IMAD R3, R67, R13, R0 ;  /* 0x0000000d43037224 */ /* 0x000fe200078e0200 */
[----:B------:R-:W-:-:S03]  /*1eb0*/  IADD3 R6, P0, R4, UR4, RZ ;  /* 0x0000000404067c10 */ /* 0x000fc6000ff1e0ff */
[----:B------:R-:W-:Y:S01]  /*1ec0*/  IMAD.IADD R3, R5, 0x1, R3 ;  /* 0x0000000105037824 */ /* 0x000fe200078e0203 */
[----:B------:R-:W-:-:S04]  /*1ed0*/  LEA R4, P1, R12, R6, 0x3 ;  /* 0x000000060c047211 */ /* 0x000fc800078218ff */
[----:B------:R-:W-:Y:S02]  /*1ee0*/  IADD3.X R7, R3, UR5, RZ, P0, !PT ;  /* 0x0000000503077c10 */ /* 0x000fe400087fe4ff */
[----:B-----5:R-:W-:Y:S02]  /*1ef0*/  ISETP.NE.AND P0, PT, R57, RZ, PT ;  /* 0x000000ff3900720c */ /* 0x020fe40003f05270 */
[----:B------:R-:W-:-:S11]  /*1f00*/  LEA.HI.X R5, R12, R7, R13, 0x3, P1 ;  /* 0x000000070c057211 */ /* 0x000fd600008f1c0d */
[----:B------:R-:W-:Y:S05]  /*1f10*/  @!P0 BRA `(.L_x_35) ;  /* 0x0000001400188947 */ /* 0x000fea0003800000 */
[----:B------:R-:W0:Y:S01]  /*1f20*/  LDC.64 R62, c[0x0][0x5b0] ;  /* 0x00016c00ff3e7b82 */ /* 0x000e220000000a00 */
[----:B------:R-:W-:Y:S01]  /*1f30*/  ULDC.64 UR4, c[0x0][0x5b8] ;  /* 0x00016e0000047ab9 */ /* 0x000fe20000000a00 */
[----:B------:R-:W-:Y:S01]  /*1f40*/  ISETP.GE.AND P3, PT, R60, 0x1, PT ;  /* 0x000000013c00780c */ /* 0x000fe20003f66270 */
[----:B------:R-:W-:Y:S01]  /*1f50*/  IMAD R0, R14, UR4, RZ ;  /* 0x000000040e007c24 */ /* 0x000fe2000f8e02ff */
[----:B------:R-:W-:Y:S01]  /*1f60*/  BSSY B1, `(.L_x_36) ;  /* 0x000000e000017945 */ /* 0x000fe20003800000 */
[C---:B------:R-:W-:Y:S01]  /*1f70*/  IMAD.WIDE.U32 R14, R61.reuse, UR4, R8 ;  /* 0x000000043d0e7c25 */ /* 0x040fe2000f8e0008 */
[----:B------:R-:W-:Y:S02]  /*1f80*/  ISETP.LT.OR P1, PT, R20, 0x1, !P3 ;  /* 0x000000011400780c */ /* 0x000fe40005f21670 */
[----:B------:R-:W1:Y:S01]  /*1f90*/  LDC.64 R64, c[0x0][0x5a8] ;  /* 0x00016a00ff407b82 */ /* 0x000e620000000a00 */
[----:B------:R-:W-:Y:S02]  /*1fa0*/  IMAD R13, R61, UR5, R0 ;  /* 0x000000053d0d7c24 */ /* 0x000fe4000f8e0200 */
[----:B------:R-:W-:-:S02]  /*1fb0*/  IMAD.MOV.U32 R12, RZ, RZ, R14 ;  /* 0x000000ffff0c7224 */ /* 0x000fc400078e000e */
[----:B------:R-:W-:Y:S02]  /*1fc0*/  IMAD.IADD R13, R15, 0x1, R13 ;  /* 0x000000010f0d7824 */ /* 0x000fe400078e020d */
[-C--:B0-----:R-:W-:Y:S02]  /*1fd0*/  IMAD R10, R11, R62.reuse, RZ ;  /* 0x0000003e0b0a7224 */ /* 0x081fe400078e02ff */
[----:B------:R-:W-:-:S04]  /*1fe0*/  IMAD.WIDE.U32 R8, R67, R62, R12 ;  /* 0x0000003e43087225 */ /* 0x000fc800078e000c */
[----:B------:R-:W-:Y:S01]  /*1ff0*/  IMAD R21, R67, R63, R10 ;  /* 0x0000003f43157224 */ /* 0x000fe200078e020a */
[----:B-1----:R-:W-:-:S04]  /*2000*/  IADD3 R8, P0, R8, R64, RZ ;  /* 0x0000004008087210 */ /* 0x002fc80007f1e0ff */
[----:B------:R-:W-:Y:S01]  /*2010*/  IADD3.X R9, R65, R9, R21, P0, !PT ;  /* 0x0000000941097210 */ /* 0x000fe200007fe415 */
[----:B------:R-:W-:Y:S08]  /*2020*/  @P1 BRA `(.L_x_37) ;  /* 0x0000000000041947 */ /* 0x000ff00003800000 */
[----:B------:R0:W5:Y:S02]  /*2030*/  LDG.E.U8 R58, desc[UR36][R8.64] ;  /* 0x00000024083a7981 */ /* 0x000164000c1e1100 */
.L_x_37:
[----:B------:R-:W-:Y:S05]  /*2040*/  BSYNC B1 ;  /* 0x0000000000017941 */ /* 0x000fea0003800000 */
.L_x_36:
[----:B-----5:R-:W-:Y:S01]  /*2050*/  LOP3.LUT R0, R58, 0xffff, RZ, 0xc0, !PT ;  /* 0x0000ffff3a007812 */ /* 0x020fe200078ec0ff */
[----:B------:R-:W-:Y:S01]  /*2060*/  IMAD.SHL.U32 R10, R62, 0x8, RZ ;  /* 0x000000083e0a7824 */ /* 0x000fe200078e00ff */
[----:B------:R-:W-:Y:S01]  /*2070*/  ISETP.GE.AND P2, PT, R60, 0x2, PT ;  /* 0x000000023c00780c */ /* 0x000fe20003f46270 */
[----:B------:R-:W-:Y:S01]  /*2080*/  BSSY B1, `(.L_x_38) ;  /* 0x000000e000017945 */ /* 0x000fe20003800000 */
[----:B------:R-:W-:Y:S02]  /*2090*/  PRMT R0, R0, 0x8880, RZ ;  /* 0x0000888000007816 */ /* 0x000fe400000000ff */
[----:B------:R-:W-:Y:S02]  /*20a0*/  ISETP.LT.OR P0, PT, R20, 0x1, !P2 ;  /* 0x000000011400780c */ /* 0x000fe40005701670 */
[----:B------:R-:W-:Y:S01]  /*20b0*/  SHF.L.U64.HI R11, R62, 0x3, R63 ;  /* 0x000000033e0b7819 */ /* 0x000fe2000001023f */
[----:B------:R-:W-:-:S04]  /*20c0*/  IMAD R3, R0, R57, RZ ;  /* 0x0000003900037224 */ /* 0x000fc800078e02ff */
[----:B------:R-:W-:Y:S02]  /*20d0*/  @!P1 IMAD R15, R24, R56, R3 ;  /* 0x00000038180f9224 */ /* 0x000fe400078e0203 */
[----:B------:R-:W-:-:S03]  /*20e0*/  IMAD.WIDE.U32 R10, R67, R62, R10 ;  /* 0x0000003e430a7225 */ /* 0x000fc600078e000a */
[----:B------:R1:W-:Y:S01]  /*20f0*/  @!P1 STG.E.U8 desc[UR36][R6.64], R15 ;  /* 0x0000000f06009986 */ /* 0x0003e2000c101124 */
[----:B------:R-:W-:Y:S01]  /*2100*/  IADD3 R10, P4, P5, R14, R64, R10 ;  /* 0x000000400e0a7210 */ /* 0x000fe20007d9e00a */
[----:B------:R-:W-:Y:S01]  /*2110*/  IMAD.IADD R14, R21, 0x1, R11 ;  /* 0x00000001150e7824 */ /* 0x000fe200078e020b */
[----:B------:R-:W-:Y:S11]  /*2120*/  @P0 BRA `(.L_x_39) ;  /* 0x00000000000c0947 */ /* 0x000ff60003800000 */
[----:B------:R-:W2:Y:S02]  /*2130*/  LDG.E.U8 R58, desc[UR36][R8.64+0x1] ;  /* 0x00000124083a7981 */ /* 0x000ea4000c1e1100 */
[----:B--2---:R-:W-:-:S05]  /*2140*/  PRMT R0, R58, 0x8880, RZ ;  /* 0x000088803a007816 */ /* 0x004fca00000000ff */
[----:B------:R-:W-:-:S07]  /*2150*/  IMAD R3, R0, R57, RZ ;  /* 0x0000003900037224 */ /* 0x000fce00078e02ff */
.L_x_39:
[----:B------:R-:W-:Y:S05]  /*2160*/  BSYNC B1 ;  /* 0x0000000000017941 */ /* 0x000fea0003800000 */
.L_x_38:
[----:B------:R-:W-:Y:S01]  /*2170*/  ISETP.LT.OR P3, PT, R20, 0x9, !P3 ;  /* 0x000000091400780c */ /* 0x000fe20005f61670 */
[----:B------:R-:W-:Y:S01]  /*2180*/  @!P0 IMAD R25, R25, R56, R3 ;  /* 0x0000003819198224 */ /* 0x000fe200078e0203 */
[C---:B------:R-:W-:Y:S01]  /*2190*/  ISETP.GE.AND P1, PT, R60.reuse, 0x9, PT ;  /* 0x000000093c00780c */ /* 0x040fe20003f26270 */
[----:B------:R-:W-:Y:S01]  /*21a0*/  BSSY B1, `(.L_x_40) ;  /* 0x000000b000017945 */ /* 0x000fe20003800000 */
[----:B------:R-:W-:Y:S02]  /*21b0*/  IADD3.X R11, R13, R65, R14, P4, P5 ;  /* 0x000000410d0b7210 */ /* 0x000fe400027ea40e */
[----:B------:R2:W-:Y:S01]  /*21c0*/  @!P0 STG.E.U8 desc[UR36][R6.64+0x1], R25 ;  /* 0x0000011906008986 */ /* 0x0005e2000c101124 */
[----:B------:R-:W-:Y:S02]  /*21d0*/  ISETP.GE.AND P0, PT, R60, 0xa, PT ;  /* 0x0000000a3c00780c */ /* 0x000fe40003f06270 */
[C---:B------:R-:W-:Y:S02]  /*21e0*/  ISETP.LT.OR P2, PT, R20.reuse, 0x9, !P2 ;  /* 0x000000091400780c */ /* 0x040fe40005741670 */
[----:B------:R-:W-:-:S02]  /*21f0*/  ISETP.LT.OR P5, PT, R20, 0x1, !P1 ;  /* 0x000000011400780c */ /* 0x000fc40004fa1670 */
[----:B------:R-:W-:Y:S01]  /*2200*/  ISETP.LT.OR P4, PT, R20, 0x1, !P0 ;  /* 0x000000011400780c */ /* 0x000fe20004781670 */
[----:B------:R-:W-:-:S12]  /*2210*/  @P3 BRA `(.L_x_41) ;  /* 0x00000000000c3947 */ /* 0x000fd80003800000 */
[----:B------:R-:W3:Y:S02]  /*2220*/  LDG.E.U8 R58, desc[UR36][R10.64] ;  /* 0x000000240a3a7981 */ /* 0x000ee4000c1e1100 */
[----:B---3--:R-:W-:-:S05]  /*2230*/  PRMT R0, R58, 0x8880, RZ ;  /* 0x000088803a007816 */ /* 0x008fca00000000ff */
[----:B------:R-:W-:-:S07]  /*2240*/  IMAD R3, R0, R57, RZ ;  /* 0x0000003900037224 */ /* 0x000fce00078e02ff */
.L_x_41:
[----:B------:R-:W-:Y:S05]  /*2250*/  BSYNC B1 ;  /* 0x0000000000017941 */ /* 0x000fea0003800000 */
.L_x_40:
[----:B------:R-:W-:Y:S01]  /*2260*/  @!P3 IMAD R13, R26, R56, R3 ;  /* 0x000000381a0db224 */ /* 0x000fe200078e0203 */
[----:B------:R-:W-:Y:S04]  /*2270*/  BSSY B1, `(.L_x_42) ;  /* 0x0000006000017945 */ /* 0x000fe80003800000 */
[----:B------:R3:W-:Y:S01]  /*2280*/  @!P3 STG.E.U8 desc[UR36][R4.64], R13 ;  /* 0x0000000d0400b986 */ /* 0x0007e2000c101124 */
[----:B------:R-:W-:Y:S05]  /*2290*/  @P2 BRA `(.L_x_43) ;  /* 0x00000000000c2947 */ /* 0x000fea0003800000 */
[----:B------:R-:W4:Y:S02]  /*22a0*/  LDG.E.U8 R58, desc[UR36][R10.64+0x1] ;  /* 0x000001240a3a7981 */ /* 0x000f24000c1e1100 */
[----:B----4-:R-:W-:-:S05]  /*22b0*/  PRMT R0, R58, 0x8880, RZ ;  /* 0x000088803a007816 */ /* 0x010fca00000000ff */
[----:B------:R-:W-:-:S07]  /*22c0*/  IMAD R3, R0, R57, RZ ;  /* 0x0000003900037224 */ /* 0x000fce00078e02ff */
.L_x_43:
[----:B------:R-:W-:Y:S05]  /*22d0*/  BSYNC B1 ;  /* 0x0000000000017941 */ /* 0x000fea0003800000 */
.L_x_42:
[----:B------:R-:W-:Y:S01]  /*22e0*/  @!P2 IMAD R27, R27, R56, R3 ;  /* 0x000000381b1ba224 */ /* 0x000fe200078e0203 */
[----:B------:R-:W-:Y:S04]  /*22f0*/  BSSY B1, `(.L_x_44) ;  /* 0x0000006000017945 */ /* 0x000fe80003800000 */
[----:B------:R4:W-:Y:S01]  /*2300*/  @!P2 STG.E.U8 desc[UR36][R4.64+0x1], R27 ;  /* 0x0000011b0400a986 */ /* 0x0009e2000c101124 */
[----:B------:R-:W-:Y:S05]  /*2310*/  @P5 BRA `(.L_x_45) ;  /* 0x00000000000c5947 */ /* 0x000fea0003800000 */
[----:B------:R-:W5:Y:S02]  /*2320*/  LDG.E.U8 R58, desc[UR36][R8.64+0x8] ;  /* 0x00000824083a7981 */ /* 0x000f64000c1e1100 */
[----:B-----5:R-:W-:-:S05]  /*2330*/  PRMT R0, R58, 0x8880, RZ ;  /* 0x000088803a007816 */ /* 0x020fca00000000ff */
[----:B------:R-:W-:-:S07]  /*2340*/  IMAD R3, R0, R57, RZ ;  /* 0x0000003900037224 */ /* 0x000fce00078e02ff */
.L_x_45:
[----:B------:R-:W-:Y:S05]  /*2350*/  BSYNC B1 ;  /* 0x0000000000017941 */ /* 0x000fea0003800000 */
.L_x_44:
[----:B---3--:R-:W-:Y:S01]  /*2360*/  @!P5 IMAD R13, R28, R56, R3 ;  /* 0x000000381c0dd224 */ /* 0x008fe200078e0203 */
[----:B------:R-:W-:Y:S04]  /*2370*/  BSSY B1, `(.L_x_46) ;  /* 0x0000006000017945 */ /* 0x000fe80003800000 */
[----:B------:R3:W-:Y:S01]  /*2380*/  @!P5 STG.E.U8 desc[UR36][R6.64+0x8], R13 ;  /* 0x0000080d0600d986 */ /* 0x0007e2000c101124 */
[----:B------:R-:W-:Y:S05]  /*2390*/  @P4 BRA `(.L_x_47) ;  /* 0x00000000000c4947 */ /* 0x000fea0003800000 */
[----:B------:R-:W5:Y:S02]  /*23a0*/  LDG.E.U8 R58, desc[UR36][R8.64+0x9] ;  /* 0x00000924083a7981 */ /* 0x000f64000c1e1100 */
[----:B-----5:R-:W-:-:S05]  /*23b0*/  PRMT R0, R58, 0x8880, RZ ;  /* 0x000088803a007816 */ /* 0x020fca00000000ff */
[----:B------:R-:W-:-:S07]  /*23c0*/  IMAD R3, R0, R57, RZ ;  /* 0x0000003900037224 */ /* 0x000fce00078e02ff */
.L_x_47:
[----:B------:R-:W-:Y:S05]  /*23d0*/  BSYNC B1 ;  /* 0x0000000000017941 */ /* 0x000fea0003800000 */
.L_x_46:
[----:B------:R-:W-:Y:S01]  /*23e0*/  ISETP.LT.OR P1, PT, R20, 0x9, !P1 ;  /* 0x000000091400780c */ /* 0x000fe20004f21670 */
[----:B------:R-:W-:Y:S01]  /*23f0*/  @!P4 IMAD R29, R29, R56, R3 ;  /* 0x000000381d1dc224 */ /* 0x000fe200078e0203 */
[C---:B------:R-:W-:Y:S01]  /*2400*/  ISETP.GE.AND P3, PT, R60.reuse, 0x11, PT ;  /* 0x000000113c00780c */ /* 0x040fe20003f66270 */
[----:B------:R-:W-:Y:S01]  /*2410*/  BSSY B1, `(.L_x_48) ;  /* 0x000000a000017945 */ /* 0x000fe20003800000 */
[----:B------:R-:W-:Y:S02]  /*2420*/  ISETP.GE.AND P2, PT, R60, 0x12, PT ;  /* 0x000000123c00780c */ /* 0x000fe40003f46270 */
[----:B------:R0:W-:Y:S01]  /*2430*/  @!P4 STG.E.U8 desc[UR36][R6.64+0x9], R29 ;  /* 0x0000091d0600c986 */ /* 0x0001e2000c101124 */
[C---:B------:R-:W-:Y:S02]  /*2440*/  ISETP.LT.OR P0, PT, R20.reuse, 0x9, !P0 ;  /* 0x000000091400780c */ /* 0x040fe40004701670 */
[C---:B------:R-:W-:Y:S02]  /*2450*/  ISETP.LT.OR P5, PT, R20.reuse, 0x1, !P3 ;  /* 0x000000011400780c */ /* 0x040fe40005fa1670 */
[----:B------:R-:W-:-:S02]  /*2460*/  ISETP.LT.OR P4, PT, R20, 0x1, !P2 ;  /* 0x000000011400780c */ /* 0x000fc40005781670 */
[----:B------:R-:W-:Y:S11]  /*2470*/  @P1 BRA `(.L_x_49) ;  /* 0x00000000000c1947 */ /* 0x000ff60003800000 */
[----:B------:R-:W5:Y:S02]  /*2480*/  LDG.E.U8 R58, desc[UR36][R10.64+0x8] ;  /* 0x000008240a3a7981 */ /* 0x000f64000c1e1100 */
[----:B-----5:R-:W-:-:S05]  /*2490*/  PRMT R0, R58, 0x8880, RZ ;  /* 0x000088803a007816 */ /* 0x020fca00000000ff */
[----:B------:R-:W-:-:S07]  /*24a0*/  IMAD R3, R0, R57, RZ ;  /* 0x0000003900037224 */ /* 0x000fce00078e02ff */
.L_x_49:
[----:B------:R-:W-:Y:S05]  /*24b0*/  BSYNC B1 ;  /* 0x0000000000017941 */ /* 0x000fea0003800000 */
.L_x_48:
[----:B---3--:R-:W-:Y:S01]  /*24c0*/  @!P1 IMAD R13, R30, R56, R3 ;  /* 0x000000381e0d9224 */ /* 0x008fe200078e0203 */
[----:B------:R-:W-:Y:S04]  /*24d0*/  BSSY B1, `(.L_x_50) ;  /* 0x0000006000017945 */ /* 0x000fe80003800000 */
[----:B------:R3:W-:Y:S01]  /*24e0*/  @!P1 STG.E.U8 desc[UR36][R4.64+0x8], R13 ;  /* 0x0000080d04009986 */ /* 0x0007e2000c101124 */
[----:B------:R-:W-:Y:S05]  /*24f0*/  @P0 BRA `(.L_x_51) ;  /* 0x00000000000c0947 */ /* 0x000fea0003800000 */
[----:B------:R-:W5:Y:S02]  /*2500*/  LDG.E.U8 R58, desc[UR36][R10.64+0x9] ;  /* 0x000009240a3a7981 */ /* 0x000f64000c1e1100 */
[----:B-----5:R-:W-:-:S05]  /*2510*/  PRMT R0, R58, 0x8880, RZ ;  /* 0x000088803a007816 */ /* 0x020fca00000000ff */
[----:B------:R-:W-:-:S07]  /*2520*/  IMAD R3, R0, R57, RZ ;  /* 0x0000003900037224 */ /* 0x000fce00078e02ff */
.L_x_51:
[----:B------:R-:W-:Y:S05]  /*2530*/  BSYNC B1 ;  /* 0x0000000000017941 */ /* 0x000fea0003800000 */
.L_x_50:
[----:B------:R-:W-:Y:S01]  /*2540*/  @!P0 IMAD R31, R31, R56, R3 ;  /* 0x000000381f1f8224 */ /* 0x000fe200078e0203 */
[----:B------:R-:W-:Y:S04]  /*2550*/  BSSY B1, `(.L_x_52) ;  /* 0x0000006000017945 */ /* 0x000fe80003800000 */
[----:B------:R0:W-:Y:S01]  /*2560*/  @!P0 STG.E.U8 desc[UR36][R4.64+0x9], R31 ;  /* 0x0000091f04008986 */ /* 0x0001e2000c101124 */
[----:B------:R-:W-:Y:S05]  /*2570*/  @P5 BRA `(.L_x_53) ;  /* 0x00000000000c5947 */ /* 0x000fea0003800000 */
[----:B------:R-:W5:Y:S02]  /*2580*/  LDG.E.U8 R58, desc[UR36][R8.64+0x10] ;  /* 0x00001024083a7981 */ /* 0x000f64000c1e1100 */
[----:B-----5:R-:W-:-:S05]  /*2590*/  PRMT R0, R58, 0x8880, RZ ;  /* 0x000088803a007816 */ /* 0x020fca00000000ff */
[----:B------:R-:W-:-:S07]  /*25a0*/  IMAD R3, R0, R57, RZ ;  /* 0x0000003900037224 */ /* 0x000fce00078e02ff */
.L_x_53:
[----:B------:R-:W-:Y:S05]  /*25b0*/  BSYNC B1 ;  /* 0x0000000000017941 */ /* 0x000fea0003800000 */
.L_x_52:
[----:B---3--:R-:W-:Y:S01]  /*25c0*/  @!P5 IMAD R13, R32, R56, R3 ;  /* 0x00000038200dd224 */ /* 0x008fe200078e0203 */
[----:B------:R-:W-:Y:S04]  /*25d0*/  BSSY B1, `(.L_x_54) ;  /* 0x0000006000017945 */ /* 0x000fe80003800000 */
[----:B------:R3:W-:Y:S01]  /*25e0*/  @!P5 STG.E.U8 desc[UR36][R6.64+0x10], R13 ;  /* 0x0000100d0600d986 */ /* 0x0007e2000c101124 */
[----:B------:R-:W-:Y:S05]  /*25f0*/  @P4 BRA `(.L_x_55) ;  /* 0x00000000000c4947 */ /* 0x000fea0003800000 */
[----:B------:R-:W5:Y:S02]  /*2600*/  LDG.E.U8 R58, desc[UR36][R8.64+0x11] ;  /* 0x00001124083a7981 */ /* 0x000f64000c1e1100 */
[----:B-----5:R-:W-:-:S05]  /*2610*/  PRMT R0, R58, 0x8880, RZ ;  /* 0x000088803a007816 */ /* 0x020fca00000000ff */
[----:B------:R-:W-:-:S07]  /*2620*/  IMAD R3, R0, R57, RZ ;  /* 0x0000003900037224 */ /* 0x000fce00078e02ff */
.L_x_55:
[----:B------:R-:W-:Y:S05]  /*2630*/  BSYNC B1 ;  /* 0x0000000000017941 */ /* 0x000fea0003800000 */
.L_x_54:
        /* <DEDUP_REMOVED lines=13> */
.L_x_57:
[----:B------:R-:W-:Y:S05]  /*2710*/  BSYNC B1 ;  /* 0x0000000000017941 */ /* 0x000fea0003800000 */
.L_x_56:
[----:B---3--:R-:W-:Y:S01]  /*2720*/  @!P3 IMAD R13, R34, R56, R3 ;  /* 0x00000038220db224 */ /* 0x008fe200078e0203 */
[----:B------:R-:W-:Y:S04]  /*2730*/  BSSY B1, `(.L_x_58) ;  /* 0x0000006000017945 */ /* 0x000fe80003800000 */
[----:B------:R3:W-:Y:S01]  /*2740*/  @!P3 STG.E.U8 desc[UR36][R4.64+0x10], R13 ;  /* 0x0000100d0400b986 */ /* 0x0007e2000c101124 */
[----:B------:R-:W-:Y:S05]  /*2750*/  @P2 BRA `(.L_x_59) ;  /* 0x00000000000c2947 */ /* 0x000fea0003800000 */
[----:B------:R-:W5:Y:S02]  /*2760*/  LDG.E.U8 R58, desc[UR36][R10.64+0x11] ;  /* 0x000011240a3a7981 */ /* 0x000f64000c1e1100 */
[----:B-----5:R-:W-:-:S05]  /*2770*/  PRMT R0, R58, 0x8880, RZ ;  /* 0x000088803a007816 */ /* 0x020fca00000000ff */
[----:B------:R-:W-:-:S07]  /*2780*/  IMAD R3, R0, R57, RZ ;  /* 0x0000003900037224 */ /* 0x000fce00078e02ff */
.L_x_59:
[----:B------:R-:W-:Y:S05]  /*2790*/  BSYNC B1 ;  /* 0x0000000000017941 */ /* 0x000fea0003800000 */
.L_x_58:
[----:B------:R-:W-:Y:S01]  /*27a0*/  @!P2 IMAD R35, R35, R56, R3 ;  /* 0x000000382323a224 */ /* 0x000fe200078e0203 */
[----:B------:R-:W-:Y:S04]  /*27b0*/  BSSY B1, `(.L_x_60) ;  /* 0x0000006000017945 */ /* 0x000fe80003800000 */
[----:B------:R0:W-:Y:S01]  /*27c0*/  @!P2 STG.E.U8 desc[UR36][R4.64+0x11], R35 ;  /* 0x000011230400a986 */ /* 0x0001e2000c101124 */
[----:B------:R-:W-:Y:S05]  /*27d0*/  @P5 BRA `(.L_x_61) ;  /* 0x00000000000c5947 */ /* 0x000fea0003800000 */
[----:B------:R-:W5:Y:S02]  /*27e0*/  LDG.E.U8 R58, desc[UR36][R8.64+0x18] ;  /* 0x00001824083a7981 */ /* 0x000f64000c1e1100 */
[----:B-----5:R-:W-:-:S05]  /*27f0*/  PRMT R0, R58, 0x8880, RZ ;  /* 0x000088803a007816 */ /* 0x020fca00000000ff */
[----:B------:R-:W-:-:S07]  /*2800*/  IMAD R3, R0, R57, RZ ;  /* 0x0000003900037224 */ /* 0x000fce00078e02ff */
.L_x_61:
[----:B------:R-:W-:Y:S05]  /*2810*/  BSYNC B1 ;  /* 0x0000000000017941 */ /* 0x000fea0003800000 */
.L_x_60:
[----:B---3--:R-:W-:Y:S01]  /*2820*/  @!P5 IMAD R13, R36, R56, R3 ;  /* 0x00000038240dd224 */ /* 0x008fe200078e0203 */
[----:B------:R-:W-:Y:S04]  /*2830*/  BSSY B1, `(.L_x_62) ;  /* 0x0000006000017945 */ /* 0x000fe80003800000 */
[----:B------:R3:W-:Y:S01]  /*2840*/  @!P5 STG.E.U8 desc[UR36][R6.64+0x18], R13 ;  /* 0x0000180d0600d986 */ /* 0x0007e2000c101124 */
[----:B------:R-:W-:Y:S05]  /*2850*/  @P4 BRA `(.L_x_63) ;  /* 0x00000000000c4947 */ /* 0x000fea0003800000 */
[----:B------:R-:W5:Y:S02]  /*2860*/  LDG.E.U8 R58, desc[UR36][R8.64+0x19] ;  /* 0x00001924083a7981 */ /* 0x000f64000c1e1100 */
[----:B-----5:R-:W-:-:S05]  /*2870*/  PRMT R0, R58, 0x8880, RZ ;  /* 0x000088803a007816 */ /* 0x020fca00000000ff */
[----:B------:R-:W-:-:S07]  /*2880*/  IMAD R3, R0, R57, RZ ;  /* 0x0000003900037224 */ /* 0x000fce00078e02ff */
.L_x_63:
[----:B------:R-:W-:Y:S05]  /*2890*/  BSYNC B1 ;  /* 0x0000000000017941 */ /* 0x000fea0003800000 */
.L_x_62:
        /* <DEDUP_REMOVED lines=13> */
.L_x_65:
[----:B------:R-:W-:Y:S05]  /*2970*/  BSYNC B1 ;  /* 0x0000000000017941 */ /* 0x000fea0003800000 */
.L_x_64:
[----:B---3--:R-:W-:Y:S01]  /*2980*/  @!P1 IMAD R13, R38, R56, R3 ;  /* 0x00000038260d9224 */ /* 0x008fe200078e0203 */
[----:B------:R-:W-:Y:S04]  /*2990*/  BSSY B1, `(.L_x_66) ;  /* 0x0000006000017945 */ /* 0x000fe80003800000 */
[----:B------:R3:W-:Y:S01]  /*29a0*/  @!P1 STG.E.U8 desc[UR36][R4.64+0x18], R13 ;  /* 0x0000180d04009986 */ /* 0x0007e2000c101124 */
[----:B------:R-:W-:Y:S05]  /*29b0*/  @P4 BRA `(.L_x_67) ;  /* 0x00000000000c4947 */ /* 0x000fea0003800000 */
[----:B------:R-:W5:Y:S02]  /*29c0*/  LDG.E.U8 R58, desc[UR36][R10.64+0x19] ;  /* 0x000019240a3a7981 */ /* 0x000f64000c1e1100 */
[----:B-----5:R-:W-:-:S05]  /*29d0*/  PRMT R0, R58, 0x8880, RZ ;  /* 0x000088803a007816 */ /* 0x020fca00000000ff */
[----:B------:R-:W-:-:S07]  /*29e0*/  IMAD R3, R0, R57, RZ ;  /* 0x0000003900037224 */ /* 0x000fce00078e02ff */
.L_x_67:
[----:B------:R-:W-:Y:S05]  /*29f0*/  BSYNC B1 ;  /* 0x0000000000017941 */ /* 0x000fea0003800000 */
.L_x_66:
[----:B------:R-:W-:Y:S01]  /*2a00*/  @!P4 IMAD R39, R39, R56, R3 ;  /* 0x000000382727c224 */ /* 0x000fe200078e0203 */
[----:B------:R-:W-:Y:S04]  /*2a10*/  BSSY B1, `(.L_x_68) ;  /* 0x0000006000017945 */ /* 0x000fe80003800000 */
[----:B------:R0:W-:Y:S01]  /*2a20*/  @!P4 STG.E.U8 desc[UR36][R4.64+0x19], R39 ;  /* 0x000019270400c986 */ /* 0x0001e2000c101124 */
[----:B------:R-:W-:Y:S05]  /*2a30*/  @P5 BRA `(.L_x_69) ;  /* 0x00000000000c5947 */ /* 0x000fea0003800000 */
[----:B------:R-:W5:Y:S02]  /*2a40*/  LDG.E.U8 R58, desc[UR36][R8.64+0x20] ;  /* 0x00002024083a7981 */ /* 0x000f64000c1e1100 */
[----:B-----5:R-:W-:-:S05]  /*2a50*/  PRMT R0, R58, 0x8880, RZ ;  /* 0x000088803a007816 */ /* 0x020fca00000000ff */
[----:B------:R-:W-:-:S07]  /*2a60*/  IMAD R3, R0, R57, RZ ;  /* 0x0000003900037224 */ /* 0x000fce00078e02ff */
.L_x_69:
[----:B------:R-:W-:Y:S05]  /*2a70*/  BSYNC B1 ;  /* 0x0000000000017941 */ /* 0x000fea0003800000 */
.L_x_68:
[----:B---3--:R-:W-:Y:S01]  /*2a80*/  @!P5 IMAD R13, R40, R56, R3 ;  /* 0x00000038280dd224 */ /* 0x008fe200078e0203 */
[----:B------:R-:W-:Y:S04]  /*2a90*/  BSSY B1, `(.L_x_70) ;  /* 0x0000006000017945 */ /* 0x000fe80003800000 */
[----:B------:R3:W-:Y:S01]  /*2aa0*/  @!P5 STG.E.U8 desc[UR36][R6.64+0x20], R13 ;  /* 0x0000200d0600d986 */ /* 0x0007e2000c101124 */
[----:B------:R-:W-:Y:S05]  /*2ab0*/  @P0 BRA `(.L_x_71) ;  /* 0x00000000000c0947 */ /* 0x000fea0003800000 */
[----:B------:R-:W5:Y:S02]  /*2ac0*/  LDG.E.U8 R58, desc[UR36][R8.64+0x21] ;  /* 0x00002124083a7981 */ /* 0x000f64000c1e1100 */
[----:B-----5:R-:W-:-:S05]  /*2ad0*/  PRMT R0, R58, 0x8880, RZ ;  /* 0x000088803a007816 */ /* 0x020fca00000000ff */
[----:B------:R-:W-:-:S07]  /*2ae0*/  IMAD R3, R0, R57, RZ ;  /* 0x0000003900037224 */ /* 0x000fce00078e02ff */
.L_x_71:
[----:B------:R-:W-:Y:S05]  /*2af0*/  BSYNC B1 ;  /* 0x0000000000017941 */ /* 0x000fea0003800000 */
.L_x_70:
        /* <DEDUP_REMOVED lines=13> */
.L_x_73:
[----:B------:R-:W-:Y:S05]  /*2bd0*/  BSYNC B1 ;  /* 0x0000000000017941 */ /* 0x000fea0003800000 */
.L_x_72:
[----:B---3--:R-:W-:Y:S01]  /*2be0*/  @!P3 IMAD R13, R42, R56, R3 ;  /* 0x000000382a0db224 */ /* 0x008fe200078e0203 */
[----:B------:R-:W-:Y:S04]  /*2bf0*/  BSSY B1, `(.L_x_74) ;  /* 0x0000006000017945 */ /* 0x000fe80003800000 */
[----:B------:R3:W-:Y:S01]  /*2c00*/  @!P3 STG.E.U8 desc[UR36][R4.64+0x20], R13 ;  /* 0x0000200d0400b986 */ /* 0x0007e2000c101124 */
[----:B------:R-:W-:Y:S05]  /*2c10*/  @P2 BRA `(.L_x_75) ;  /* 0x00000000000c2947 */ /* 0x000fea0003800000 */
[----:B------:R-:W5:Y:S02]  /*2c20*/  LDG.E.U8 R58, desc[UR36][R10.64+0x21] ;  /* 0x000021240a3a7981 */ /* 0x000f64000c1e1100 */
[----:B-----5:R-:W-:-:S05]  /*2c30*/  PRMT R0, R58, 0x8880, RZ ;  /* 0x000088803a007816 */ /* 0x020fca00000000ff */
[----:B------:R-:W-:-:S07]  /*2c40*/  IMAD R3, R0, R57, RZ ;  /* 0x0000003900037224 */ /* 0x000fce00078e02ff */
.L_x_75:
[----:B------:R-:W-:Y:S05]  /*2c50*/  BSYNC B1 ;  /* 0x0000000000017941 */ /* 0x000fea0003800000 */
.L_x_74:
[----:B------:R-:W-:Y:S01]  /*2c60*/  @!P2 IMAD R43, R43, R56, R3 ;  /* 0x000000382b2ba224 */ /* 0x000fe200078e0203 */
[----:B------:R-:W-:Y:S04]  /*2c70*/  BSSY B1, `(.L_x_76) ;  /* 0x0000006000017945 */ /* 0x000fe80003800000 */
[----:B------:R0:W-:Y:S01]  /*2c80*/  @!P2 STG.E.U8 desc[UR36][R4.64+0x21], R43 ;  /* 0x0000212b0400a986 */ /* 0x0001e2000c101124 */
[----:B------:R-:W-:Y:S05]  /*2c90*/  @P0 BRA `(.L_x_77) ;  /* 0x00000000000c0947 */ /* 0x000fea0003800000 */
[----:B------:R-:W5:Y:S02]  /*2ca0*/  LDG.E.U8 R58, desc[UR36][R8.64+0x28] ;  /* 0x00002824083a7981 */ /* 0x000f64000c1e1100 */
[----:B-----5:R-:W-:-:S05]  /*2cb0*/  PRMT R0, R58, 0x8880, RZ ;  /* 0x000088803a007816 */ /* 0x020fca00000000ff */
[----:B------:R-:W-:-:S07]  /*2cc0*/  IMAD R3, R0, R57, RZ ;  /* 0x0000003900037224 */ /* 0x000fce00078e02ff */
.L_x_77:
[----:B------:R-:W-:Y:S05]  /*2cd0*/  BSYNC B1 ;  /* 0x0000000000017941 */ /* 0x000fea0003800000 */
.L_x_76:
[----:B---3--:R-:W-:Y:S01]  /*2ce0*/  @!P0 IMAD R13, R44, R56, R3 ;  /* 0x000000382c0d8224 */ /* 0x008fe200078e0203 */
[----:B------:R-:W-:Y:S04]  /*2cf0*/  BSSY B1, `(.L_x_78) ;  /* 0x0000006000017945 */ /* 0x000fe80003800000 */
[----:B------:R3:W-:Y:S01]  /*2d00*/  @!P0 STG.E.U8 desc[UR36][R6.64+0x28], R13 ;  /* 0x0000280d06008986 */ /* 0x0007e2000c101124 */
[----:B------:R-:W-:Y:S05]  /*2d10*/  @P5 BRA `(.L_x_79) ;  /* 0x00000000000c5947 */ /* 0x000fea0003800000 */
[----:B------:R-:W5:Y:S02]  /*2d20*/  LDG.E.U8 R58, desc[UR36][R8.64+0x29] ;  /* 0x00002924083a7981 */ /* 0x000f64000c1e1100 */
[----:B-----5:R-:W-:-:S05]  /*2d30*/  PRMT R0, R58, 0x8880, RZ ;  /* 0x000088803a007816 */ /* 0x020fca00000000ff */
[----:B------:R-:W-:-:S07]  /*2d40*/  IMAD R3, R0, R57, RZ ;  /* 0x0000003900037224 */ /* 0x000fce00078e02ff */
.L_x_79:
[----:B------:R-:W-:Y:S05]  /*2d50*/  BSYNC B1 ;  /* 0x0000000000017941 */ /* 0x000fea0003800000 */
.L_x_78:
        /* <DEDUP_REMOVED lines=13> */
.L_x_81:
[----:B------:R-:W-:Y:S05]  /*2e30*/  BSYNC B1 ;  /* 0x0000000000017941 */ /* 0x000fea0003800000 */
.L_x_80:
[----:B---3--:R-:W-:Y:S01]  /*2e40*/  @!P4 IMAD R13, R46, R56, R3 ;  /* 0x000000382e0dc224 */ /* 0x008fe200078e0203 */
[----:B------:R-:W-:Y:S04]  /*2e50*/  BSSY B1, `(.L_x_82) ;  /* 0x0000006000017945 */ /* 0x000fe80003800000 */
[----:B------:R3:W-:Y:S01]  /*2e60*/  @!P4 STG.E.U8 desc[UR36][R4.64+0x28], R13 ;  /* 0x0000280d0400c986 */ /* 0x0007e2000c101124 */
[----:B------:R-:W-:Y:S05]  /*2e70*/  @P1 BRA `(.L_x_83) ;  /* 0x00000000000c1947 */ /* 0x000fea0003800000 */
[----:B------:R-:W5:Y:S02]  /*2e80*/  LDG.E.U8 R58, desc[UR36][R10.64+0x29] ;  /* 0x000029240a3a7981 */ /* 0x000f64000c1e1100 */
[----:B-----5:R-:W-:-:S05]  /*2e90*/  PRMT R0, R58, 0x8880, RZ ;  /* 0x000088803a007816 */ /* 0x020fca00000000ff */
[----:B------:R-:W-:-:S07]  /*2ea0*/  IMAD R3, R0, R57, RZ ;  /* 0x0000003900037224 */ /* 0x000fce00078e02ff */
.L_x_83:
[----:B------:R-:W-:Y:S05]  /*2eb0*/  BSYNC B1 ;  /* 0x0000000000017941 */ /* 0x000fea0003800000 */
.L_x_82:
[----:B------:R-:W-:Y:S01]  /*2ec0*/  @!P1 IMAD R47, R47, R56, R3 ;  /* 0x000000382f2f9224 */ /* 0x000fe200078e0203 */
[----:B------:R-:W-:Y:S04]  /*2ed0*/  BSSY B1, `(.L_x_84) ;  /* 0x0000006000017945 */ /* 0x000fe80003800000 */
[----:B------:R0:W-:Y:S01]  /*2ee0*/  @!P1 STG.E.U8 desc[UR36][R4.64+0x29], R47 ;  /* 0x0000292f04009986 */ /* 0x0001e2000c101124 */
[----:B------:R-:W-:Y:S05]  /*2ef0*/  @P3 BRA `(.L_x_85) ;  /* 0x00000000000c3947 */ /* 0x000fea0003800000 */
[----:B------:R-:W5:Y:S02]  /*2f00*/  LDG.E.U8 R58, desc[UR36][R8.64+0x30] ;  /* 0x00003024083a7981 */ /* 0x000f64000c1e1100 */
[----:B-----5:R-:W-:-:S05]  /*2f10*/  PRMT R0, R58, 0x8880, RZ ;  /* 0x000088803a007816 */ /* 0x020fca00000000ff */
[----:B------:R-:W-:-:S07]  /*2f20*/  IMAD R3, R0, R57, RZ ;  /* 0x0000003900037224 */ /* 0x000fce00078e02ff */
.L_x_85:
[----:B------:R-:W-:Y:S05]  /*2f30*/  BSYNC B1 ;  /* 0x0000000000017941 */ /* 0x000fea0003800000 */
.L_x_84:
[----:B---3--:R-:W-:Y:S01]  /*2f40*/  @!P3 IMAD R13, R48, R56, R3 ;  /* 0x00000038300db224 */ /* 0x008fe200078e0203 */
[----:B------:R-:W-:Y:S04]  /*2f50*/  BSSY B1, `(.L_x_86) ;  /* 0x0000006000017945 */ /* 0x000fe80003800000 */
[----:B------:R3:W-:Y:S01]  /*2f60*/  @!P3 STG.E.U8 desc[UR36][R6.64+0x30], R13 ;  /* 0x0000300d0600b986 */ /* 0x0007e2000c101124 */
[----:B------:R-:W-:Y:S05]  /*2f70*/  @P5 BRA `(.L_x_87) ;  /* 0x00000000000c5947 */ /* 0x000fea0003800000 */
[----:B------:R-:W5:Y:S02]  /*2f80*/  LDG.E.U8 R58, desc[UR36][R8.64+0x31] ;  /* 0x00003124083a7981 */ /* 0x000f64000c1e1100 */
[----:B-----5:R-:W-:-:S05]  /*2f90*/  PRMT R0, R58, 0x8880, RZ ;  /* 0x000088803a007816 */ /* 0x020fca00000000ff */
[----:B------:R-:W-:-:S07]  /*2fa0*/  IMAD R3, R0, R57, RZ ;  /* 0x0000003900037224 */ /* 0x000fce00078e02ff */
.L_x_87:
[----:B------:R-:W-:Y:S05]  /*2fb0*/  BSYNC B1 ;  /* 0x0000000000017941 */ /* 0x000fea0003800000 */
.L_x_86:
        /* <DEDUP_REMOVED lines=9> */
[----:B------:R-:W-:Y:S01]  /*3050*/  ISETP.LT.OR P3, PT, R20, 0x9, !P3 ;  /* 0x000000091400780c */ /* 0x000fe20005f61670 */
[----:B------:R-:W-:-:S12]  /*3060*/  @P2 BRA `(.L_x_89) ;  /* 0x00000000000c2947 */ /* 0x000fd80003800000 */
[----:B------:R-:W5:Y:S02]  /*3070*/  LDG.E.U8 R58, desc[UR36][R10.64+0x30] ;  /* 0x000030240a3a7981 */ /* 0x000f64000c1e1100 */
[----:B-----5:R-:W-:-:S05]  /*3080*/  PRMT R0, R58, 0x8880, RZ ;  /* 0x000088803a007816 */ /* 0x020fca00000000ff */
[----:B------:R-:W-:-:S07]  /*3090*/  IMAD R3, R0, R57, RZ ;  /* 0x0000003900037224 */ /* 0x000fce00078e02ff */
.L_x_89:
[----:B------:R-:W-:Y:S05]  /*30a0*/  BSYNC B1 ;  /* 0x0000000000017941 */ /* 0x000fea0003800000 */
.L_x_88:
[----:B---3--:R-:W-:Y:S01]  /*30b0*/  @!P2 IMAD R13, R50, R56, R3 ;  /* 0x00000038320da224 */ /* 0x008fe200078e0203 */
[----:B------:R-:W-:Y:S04]  /*30c0*/  BSSY B1, `(.L_x_90) ;  /* 0x0000006000017945 */ /* 0x000fe80003800000 */
[----:B------:R3:W-:Y:S01]  /*30d0*/  @!P2 STG.E.U8 desc[UR36][R4.64+0x30], R13 ;  /* 0x0000300d0400a986 */ /* 0x0007e2000c101124 */
[----:B------:R-:W-:Y:S05]  /*30e0*/  @P0 BRA `(.L_x_91) ;  /* 0x00000000000c0947 */ /* 0x000fea0003800000 */
[----:B------:R-:W5:Y:S02]  /*30f0*/  LDG.E.U8 R58, desc[UR36][R10.64+0x31] ;  /* 0x000031240a3a7981 */ /* 0x000f64000c1e1100 */
[----:B-----5:R-:W-:-:S05]  /*3100*/  PRMT R0, R58, 0x8880, RZ ;  /* 0x000088803a007816 */ /* 0x020fca00000000ff */
[----:B------:R-:W-:-:S07]  /*3110*/  IMAD R3, R0, R57, RZ ;  /* 0x0000003900037224 */ /* 0x000fce00078e02ff */
.L_x_91:
[----:B------:R-:W-:Y:S05]  /*3120*/  BSYNC B1 ;  /* 0x0000000000017941 */ /* 0x000fea0003800000 */
.L_x_90:
[----:B------:R-:W-:Y:S01]  /*3130*/  @!P0 IMAD R51, R51, R56, R3 ;  /* 0x0000003833338224 */ /* 0x000fe200078e0203 */
[----:B------:R-:W-:Y:S04]  /*3140*/  BSSY B1, `(.L_x_92) ;  /* 0x0000006000017945 */ /* 0x000fe80003800000 */
[----:B------:R0:W-:Y:S01]  /*3150*/  @!P0 STG.E.U8 desc[UR36][R4.64+0x31], R51 ;  /* 0x0000313304008986 */ /* 0x0001e2000c101124 */
[----:B------:R-:W-:Y:S05]  /*3160*/  @P5 BRA `(.L_x_93) ;  /* 0x00000000000c5947 */ /* 0x000fea0003800000 */
[----:B------:R-:W5:Y:S02]  /*3170*/  LDG.E.U8 R58, desc[UR36][R8.64+0x38] ;  /* 0x00003824083a7981 */ /* 0x000f64000c1e1100 */
[----:B-----5:R-:W-:-:S05]  /*3180*/  PRMT R0, R58, 0x8880, RZ ;  /* 0x000088803a007816 */ /* 0x020fca00000000ff */
[----:B------:R-:W-:-:S07]  /*3190*/  IMAD R3, R0, R57, RZ ;  /* 0x0000003900037224 */ /* 0x000fce00078e02ff */
.L_x_93:
[----:B------:R-:W-:Y:S05]  /*31a0*/  BSYNC B1 ;  /* 0x0000000000017941 */ /* 0x000fea0003800000 */
.L_x_92:
[----:B---3--:R-:W-:Y:S01]  /*31b0*/  @!P5 IMAD R13, R52, R56, R3 ;  /* 0x00000038340dd224 */ /* 0x008fe200078e0203 */
[----:B------:R-:W-:Y:S04]  /*31c0*/  BSSY B1, `(.L_x_94) ;  /* 0x0000006000017945 */ /* 0x000fe80003800000 */
[----:B------:R3:W-:Y:S01]  /*31d0*/  @!P5 STG.E.U8 desc[UR36][R6.64+0x38], R13 ;  /* 0x0000380d0600d986 */ /* 0x0007e2000c101124 */
[----:B------:R-:W-:Y:S05]  /*31e0*/  @P4 BRA `(.L_x_95) ;  /* 0x00000000000c4947 */ /* 0x000fea0003800000 */
[----:B------:R-:W5:Y:S02]  /*31f0*/  LDG.E.U8 R58, desc[UR36][R8.64+0x39] ;  /* 0x00003924083a7981 */ /* 0x000f64000c1e1100 */
[----:B-----5:R-:W-:-:S05]  /*3200*/  PRMT R0, R58, 0x8880, RZ ;  /* 0x000088803a007816 */ /* 0x020fca00000000ff */
[----:B------:R-:W-:-:S07]  /*3210*/  IMAD R3, R0, R57, RZ ;  /* 0x0000003900037224 */ /* 0x000fce00078e02ff */
.L_x_95:
[----:B------:R-:W-:Y:S05]  /*3220*/  BSYNC B1 ;  /* 0x0000000000017941 */ /* 0x000fea0003800000 */
.L_x_94:
[----:B------:R-:W-:Y:S01]  /*3230*/  @!P4 IMAD R53, R53, R56, R3 ;  /* 0x000000383535c224 */ /* 0x000fe200078e0203 */
[----:B------:R-:W-:Y:S04]  /*3240*/  BSSY B1, `(.L_x_96) ;  /* 0x0000006000017945 */ /* 0x000fe80003800000 */
[----:B------:R0:W-:Y:S01]  /*3250*/  @!P4 STG.E.U8 desc[UR36][R6.64+0x39], R53 ;  /* 0x000039350600c986 */ /* 0x0001e2000c101124 */
[----:B------:R-:W-:Y:S05]  /*3260*/  @P3 BRA `(.L_x_97) ;  /* 0x00000000000c3947 */ /* 0x000fea0003800000 */
[----:B------:R-:W5:Y:S02]  /*3270*/  LDG.E.U8 R58, desc[UR36][R10.64+0x38] ;  /* 0x000038240a3a7981 */ /* 0x000f64000c1e1100 */
[----:B-----5:R-:W-:-:S05]  /*3280*/  PRMT R0, R58, 0x8880, RZ ;  /* 0x000088803a007816 */ /* 0x020fca00000000ff */
[----:B------:R-:W-:-:S07]  /*3290*/  IMAD R3, R0, R57, RZ ;  /* 0x0000003900037224 */ /* 0x000fce00078e02ff */
.L_x_97:
[----:B------:R-:W-:Y:S05]  /*32a0*/  BSYNC B1 ;  /* 0x0000000000017941 */ /* 0x000fea0003800000 */
.L_x_96:
[----:B0123--:R-:W-:Y:S01]  /*32b0*/  @!P3 IMAD R7, R54, R56, R3 ;  /* 0x000000383607b224 */ /* 0x00ffe200078e0203 */
[----:B------:R-:W-:Y:S01]  /*32c0*/  ISETP.LT.OR P1, PT, R20, 0x9, !P1 ;  /* 0x000000091400780c */ /* 0x000fe20004f21670 */
[----:B------:R-:W-:Y:S03]  /*32d0*/  BSSY B1, `(.L_x_98) ;  /* 0x0000006000017945 */ /* 0x000fe60003800000 */
[----:B------:R0:W-:Y:S09]  /*32e0*/  @!P3 STG.E.U8 desc[UR36][R4.64+0x38], R7 ;  /* 0x000038070400b986 */ /* 0x0001f2000c101124 */
[----:B------:R-:W-:Y:S05]  /*32f0*/  @P1 BRA `(.L_x_99) ;  /* 0x00000000000c1947 */ /* 0x000fea0003800000 */
[----:B------:R-:W2:Y:S02]  /*3300*/  LDG.E.U8 R58, desc[UR36][R10.64+0x39] ;  /* 0x000039240a3a7981 */ /* 0x000ea4000c1e1100 */
[----:B--2---:R-:W-:-:S05]  /*3310*/  PRMT R0, R58, 0x8880, RZ ;  /* 0x000088803a007816 */ /* 0x004fca00000000ff */
[----:B------:R-:W-:-:S07]  /*3320*/  IMAD R3, R0, R57, RZ ;  /* 0x0000003900037224 */ /* 0x000fce00078e02ff */
.L_x_99:
[----:B------:R-:W-:Y:S05]  /*3330*/  BSYNC B1 ;  /* 0x0000000000017941 */ /* 0x000fea0003800000 */
.L_x_98:
[----:B------:R-:W-:Y:S01]  /*3340*/  IMAD R3, R55, R56, R3 ;  /* 0x0000003837037224 */ /* 0x000fe200078e0203 */
[----:B------:R-:W-:Y:S06]  /*3350*/  @P1 BRA `(.L_x_100) ;  /* 0x0000000400c81947 */ /* 0x000fec0003800000 */
[----:B------:R1:W-:Y:S01]  /*3360*/  STG.E.U8 desc[UR36][R4.64+0x39], R3 ;  /* 0x0000390304007986 */ /* 0x0003e2000c101124 */
[----:B------:R-:W-:Y:S05]  /*3370*/  BRA `(.L_x_100) ;  /* 0x0000000400c07947 */ /* 0x000fea0003800000 */
.L_x_35:
[C---:B------:R-:W-:Y:S02]  /*3380*/  ISETP.GE.AND P1, PT, R60.reuse, 0x1, PT ;  /* 0x000000013c00780c */ /* 0x040fe40003f26270 */
[----:B------:R-:W-:Y:S02]  /*3390*/  ISETP.GE.AND P0, PT, R60, 0x2, PT ;  /* 0x000000023c00780c */ /* 0x000fe40003f06270 */
[C---:B------:R-:W-:Y:S02]  /*33a0*/  ISETP.LT.OR P4, PT, R20.reuse, 0x1, !P1 ;  /* 0x000000011400780c */ /* 0x040fe40004f81670 */
[C---:B------:R-:W-:Y:S02]  /*33b0*/  ISETP.LT.OR P5, PT, R20.reuse, 0x1, !P0 ;  /* 0x000000011400780c */ /* 0x040fe400047a1670 */
[C---:B------:R-:W-:Y:S02]  /*33c0*/  ISETP.LT.OR P1, PT, R20.reuse, 0x9, !P1 ;  /* 0x000000091400780c */ /* 0x040fe40004f21670 */
[----:B------:R-:W-:-:S02]  /*33d0*/  ISETP.LT.OR P0, PT, R20, 0x9, !P0 ;  /* 0x000000091400780c */ /* 0x000fc40004701670 */
[C---:B------:R-:W-:Y:S02]  /*33e0*/  ISETP.GE.AND P3, PT, R60.reuse, 0x9, PT ;  /* 0x000000093c00780c */ /* 0x040fe40003f66270 */
[----:B------:R-:W-:-:S03]  /*33f0*/  ISETP.GE.AND P2, PT, R60, 0xa, PT ;  /* 0x0000000a3c00780c */ /* 0x000fc60003f46270 */
[-C--:B------:R-:W-:Y:S02]  /*3400*/  @!P4 IMAD R3, R24, R56.reuse, RZ ;  /* 0x000000381803c224 */ /* 0x080fe400078e02ff */
[-C--:B------:R-:W-:Y:S02]  /*3410*/  @!P5 IMAD R25, R25, R56.reuse, RZ ;  /* 0x000000381919d224 */ /* 0x080fe400078e02ff */
[-C--:B------:R-:W-:Y:S01]  /*3420*/  @!P1 IMAD R9, R26, R56.reuse, RZ ;  /* 0x000000381a099224 */ /* 0x080fe200078e02ff */
[----:B------:R0:W-:Y:S01]  /*3430*/  @!P4 STG.E.U8 desc[UR36][R6.64], R3 ;  /* 0x000000030600c986 */ /* 0x0001e2000c101124 */
[C---:B------:R-:W-:Y:S01]  /*3440*/  ISETP.LT.OR P4, PT, R20.reuse, 0x1, !P3 ;  /* 0x000000011400780c */ /* 0x040fe20005f81670 */
[----:B------:R-:W-:Y:S02]  /*3450*/  @!P0 IMAD R27, R27, R56, RZ ;  /* 0x000000381b1b8224 */ /* 0x000fe400078e02ff */
[----:B------:R-:W-:Y:S01]  /*3460*/  @!P5 STG.E.U8 desc[UR36][R6.64+0x1], R25 ;  /* 0x000001190600d986 */ /* 0x000fe2000c101124 */
[----:B------:R-:W-:-:S02]  /*3470*/  ISETP.LT.OR P5, PT, R20, 0x1, !P2 ;  /* 0x000000011400780c */ /* 0x000fc400057a1670 */
[C---:B------:R-:W-:Y:S01]  /*3480*/  ISETP.LT.OR P2, PT, R20.reuse, 0x9, !P2 ;  /* 0x000000091400780c */ /* 0x040fe20005741670 */
[----:B------:R1:W-:Y:S01]  /*3490*/  @!P1 STG.E.U8 desc[UR36][R4.64], R9 ;  /* 0x0000000904009986 */ /* 0x0003e2000c101124 */
[----:B------:R-:W-:Y:S02]  /*34a0*/  ISETP.LT.OR P1, PT, R20, 0x9, !P3 ;  /* 0x000000091400780c */ /* 0x000fe40005f21670 */
[C---:B------:R-:W-:Y:S01]  /*34b0*/  ISETP.GE.AND P3, PT, R60.reuse, 0x11, PT ;  /* 0x000000113c00780c */ /* 0x040fe20003f66270 */
[----:B------:R-:W-:Y:S01]  /*34c0*/  @!P0 STG.E.U8 desc[UR36][R4.64+0x1], R27 ;  /* 0x0000011b04008986 */ /* 0x000fe2000c101124 */
[----:B------:R-:W-:Y:S01]  /*34d0*/  ISETP.GE.AND P0, PT, R60, 0x12, PT ;  /* 0x000000123c00780c */ /* 0x000fe20003f06270 */
[----:B------:R-:W-:-:S04]  /*34e0*/  @!P4 IMAD R11, R28, R56, RZ ;  /* 0x000000381c0bc224 */ /* 0x000fc800078e02ff */
[-C--:B------:R-:W-:Y:S01]  /*34f0*/  @!P5 IMAD R29, R29, R56.reuse, RZ ;  /* 0x000000381d1dd224 */ /* 0x080fe200078e02ff */
[----:B------:R-:W-:Y:S01]  /*3500*/  @!P4 STG.E.U8 desc[UR36][R6.64+0x8], R11 ;  /* 0x0000080b0600c986 */ /* 0x000fe2000c101124 */
[C---:B------:R-:W-:Y:S01]  /*3510*/  ISETP.LT.OR P4, PT, R20.reuse, 0x1, !P3 ;  /* 0x000000011400780c */ /* 0x040fe20005f81670 */
[-C--:B------:R-:W-:Y:S02]  /*3520*/  @!P2 IMAD R31, R31, R56.reuse, RZ ;  /* 0x000000381f1fa224 */ /* 0x080fe400078e02ff */
[----:B------:R-:W-:Y:S01]  /*3530*/  @!P5 STG.E.U8 desc[UR36][R6.64+0x9], R29 ;  /* 0x0000091d0600d986 */ /* 0x000fe2000c101124 */
[----:B------:R-:W-:Y:S01]  /*3540*/  ISETP.LT.OR P5, PT, R20, 0x1, !P0 ;  /* 0x000000011400780c */ /* 0x000fe200047a1670 */
[----:B0-----:R-:W-:Y:S01]  /*3550*/  @!P1 IMAD R3, R30, R56, RZ ;  /* 0x000000381e039224 */ /* 0x001fe200078e02ff */
[----:B------:R-:W-:Y:S01]  /*3560*/  ISETP.LT.OR P0, PT, R20, 0x9, !P0 ;  /* 0x000000091400780c */ /* 0x000fe20004701670 */
[----:B------:R-:W-:Y:S01]  /*3570*/  @!P2 STG.E.U8 desc[UR36][R4.64+0x9], R31 ;  /* 0x0000091f0400a986 */ /* 0x000fe2000c101124 */
[----:B------:R-:W-:-:S03]  /*3580*/  ISETP.GE.AND P2, PT, R60, 0x19, PT ;  /* 0x000000193c00780c */ /* 0x000fc60003f46270 */
[----:B------:R0:W-:Y:S01]  /*3590*/  @!P1 STG.E.U8 desc[UR36][R4.64+0x8], R3 ;  /* 0x0000080304009986 */ /* 0x0001e2000c101124 */
[----:B------:R-:W-:Y:S01]  /*35a0*/  ISETP.LT.OR P1, PT, R20, 0x9, !P3 ;  /* 0x000000091400780c */ /* 0x000fe20005f21670 */
[----:B-1----:R-:W-:Y:S01]  /*35b0*/  @!P4 IMAD R9, R32, R56, RZ ;  /* 0x000000382009c224 */ /* 0x002fe200078e02ff */
[----:B------:R-:W-:-:S03]  /*35c0*/  ISETP.GE.AND P3, PT, R60, 0x1a, PT ;  /* 0x0000001a3c00780c */ /* 0x000fc60003f66270 */
[-C--:B------:R-:W-:Y:S01]  /*35d0*/  @!P5 IMAD R33, R33, R56.reuse, RZ ;  /* 0x000000382121d224 */ /* 0x080fe200078e02ff */
[----:B------:R-:W-:Y:S01]  /*35e0*/  @!P4 STG.E.U8 desc[UR36][R6.64+0x10], R9 ;  /* 0x000010090600c986 */ /* 0x000fe2000c101124 */
[C---:B------:R-:W-:Y:S01]  /*35f0*/  ISETP.LT.OR P4, PT, R20.reuse, 0x1, !P3 ;  /* 0x000000011400780c */ /* 0x040fe20005f81670 */
[-C--:B------:R-:W-:Y:S01]  /*3600*/  @!P0 IMAD R35, R35, R56.reuse, RZ ;  /* 0x0000003823238224 */ /* 0x080fe200078e02ff */
[C---:B------:R-:W-:Y:S01]  /*3610*/  ISETP.LT.OR P3, PT, R20.reuse, 0x9, !P3 ;  /* 0x000000091400780c */ /* 0x040fe20005f61670 */
[----:B------:R-:W-:Y:S01]  /*3620*/  @!P5 STG.E.U8 desc[UR36][R6.64+0x11], R33 ;  /* 0x000011210600d986 */ /* 0x000fe2000c101124 */
[----:B------:R-:W-:Y:S02]  /*3630*/  ISETP.LT.OR P5, PT, R20, 0x1, !P2 ;  /* 0x000000011400780c */ /* 0x000fe400057a1670 */
[----:B0-----:R-:W-:Y:S01]  /*3640*/  @!P1 IMAD R3, R34, R56, RZ ;  /* 0x0000003822039224 */ /* 0x001fe200078e02ff */
[----:B------:R-:W-:Y:S01]  /*3650*/  @!P0 STG.E.U8 desc[UR36][R4.64+0x11], R35 ;  /* 0x0000112304008986 */ /* 0x000fe2000c101124 */
[----:B------:R-:W-:-:S02]  /*3660*/  ISETP.LT.OR P2, PT, R20, 0x9, !P2 ;  /* 0x000000091400780c */ /* 0x000fc40005741670 */
[C---:B------:R-:W-:Y:S01]  /*3670*/  ISETP.GE.AND P0, PT, R60.reuse, 0x21, PT ;  /* 0x000000213c00780c */ /* 0x040fe20003f06270 */
[----:B------:R0:W-:Y:S01]  /*3680*/  @!P1 STG.E.U8 desc[UR36][R4.64+0x10], R3 ;  /* 0x0000100304009986 */ /* 0x0001e2000c101124 */
[----:B------:R-:W-:Y:S01]  /*3690*/  ISETP.GE.AND P1, PT, R60, 0x22, PT ;  /* 0x000000223c00780c */ /* 0x000fe20003f26270 */
[-C--:B------:R-:W-:Y:S02]  /*36a0*/  @!P4 IMAD R37, R37, R56.reuse, RZ ;  /* 0x000000382525c224 */ /* 0x080fe400078e02ff */
[-C--:B------:R-:W-:Y:S02]  /*36b0*/  @!P3 IMAD R39, R39, R56.reuse, RZ ;  /* 0x000000382727b224 */ /* 0x080fe400078e02ff */
[-C--:B------:R-:W-:Y:S01]  /*36c0*/  @!P5 IMAD R11, R36, R56.reuse, RZ ;  /* 0x00000038240bd224 */ /* 0x080fe200078e02ff */
[----:B------:R-:W-:Y:S01]  /*36d0*/  @!P4 STG.E.U8 desc[UR36][R6.64+0x19], R37 ;  /* 0x000019250600c986 */ /* 0x000fe2000c101124 */
[C---:B------:R-:W-:Y:S02]  /*36e0*/  ISETP.LT.OR P4, PT, R20.reuse, 0x1, !P0 ;  /* 0x000000011400780c */ /* 0x040fe40004781670 */
[C---:B------:R-:W-:Y:S01]  /*36f0*/  ISETP.LT.OR P0, PT, R20.reuse, 0x9, !P0 ;  /* 0x000000091400780c */ /* 0x040fe20004701670 */
[----:B------:R-:W-:Y:S01]  /*3700*/  @!P5 STG.E.U8 desc[UR36][R6.64+0x18], R11 ;  /* 0x0000180b0600d986 */ /* 0x000fe2000c101124 */
[----:B------:R-:W-:Y:S01]  /*3710*/  ISETP.LT.OR P5, PT, R20, 0x1, !P1 ;  /* 0x000000011400780c */ /* 0x000fe20004fa1670 */
[----:B0-----:R-:W-:Y:S01]  /*3720*/  @!P2 IMAD R3, R38, R56, RZ ;  /* 0x000000382603a224 */ /* 0x001fe200078e02ff */
[----:B------:R-:W-:Y:S01]  /*3730*/  ISETP.LT.OR P1, PT, R20, 0x9, !P1 ;  /* 0x000000091400780c */ /* 0x000fe20004f21670 */
[----:B------:R-:W-:Y:S01]  /*3740*/  @!P3 STG.E.U8 desc[UR36][R4.64+0x19], R39 ;  /* 0x000019270400b986 */ /* 0x000fe2000c101124 */
[----:B------:R-:W-:-:S03]  /*3750*/  ISETP.GE.AND P3, PT, R60, 0x29, PT ;  /* 0x000000293c00780c */ /* 0x000fc60003f66270 */
[----:B------:R0:W-:Y:S01]  /*3760*/  @!P2 STG.E.U8 desc[UR36][R4.64+0x18], R3 ;  /* 0x000018030400a986 */ /* 0x0001e2000c101124 */
[----:B------:R-:W-:Y:S01]  /*3770*/  ISETP.GE.AND P2, PT, R60, 0x2a, PT ;  /* 0x0000002a3c00780c */ /* 0x000fe20003f46270 */
[----:B------:R-:W-:-:S04]  /*3780*/  @!P4 IMAD R9, R40, R56, RZ ;  /* 0x000000382809c224 */ /* 0x000fc800078e02ff */
[-C--:B------:R-:W-:Y:S01]  /*3790*/  @!P5 IMAD R41, R41, R56.reuse, RZ ;  /* 0x000000382929d224 */ /* 0x080fe200078e02ff */
[----:B------:R-:W-:Y:S01]  /*37a0*/  @!P4 STG.E.U8 desc[UR36][R6.64+0x20], R9 ;  /* 0x000020090600c986 */ /* 0x000fe2000c101124 */
[C---:B------:R-:W-:Y:S01]  /*37b0*/  ISETP.LT.OR P4, PT, R20.reuse, 0x1, !P3 ;  /* 0x000000011400780c */ /* 0x040fe20005f81670 */
[-C--:B------:R-:W-:Y:S01]  /*37c0*/  @!P1 IMAD R43, R43, R56.reuse, RZ ;  /* 0x000000382b2b9224 */ /* 0x080fe200078e02ff */
        /* <DEDUP_REMOVED lines=25> */
[----:B------:R1:W-:Y:S01]  /*3960*/  @!P4 STG.E.U8 desc[UR36][R6.64+0x30], R9 ;  /* 0x000030090600c986 */ /* 0x0003e2000c101124 */
[C---:B------:R-:W-:Y:S01]  /*3970*/  ISETP.LT.OR P4, PT, R20.reuse, 0x1, !P2 ;  /* 0x000000011400780c */ /* 0x040fe20005781670 */
[-C--:B------:R-:W-:Y:S01]  /*3980*/  @!P0 IMAD R51, R51, R56.reuse, RZ ;  /* 0x0000003833338224 */ /* 0x080fe200078e02ff */
[C---:B------:R-:W-:Y:S01]  /*3990*/  ISETP.LT.OR P2, PT, R20.reuse, 0x9, !P2 ;  /* 0x000000091400780c */ /* 0x040fe20005741670 */
[----:B------:R2:W-:Y:S01]  /*39a0*/  @!P5 STG.E.U8 desc[UR36][R6.64+0x31], R49 ;  /* 0x000031310600d986 */ /* 0x0005e2000c101124 */
[----:B------:R-:W-:Y:S01]  /*39b0*/  ISETP.LT.OR P5, PT, R20, 0x1, !P3 ;  /* 0x000000011400780c */ /* 0x000fe20005fa1670 */
[-C--:B0-----:R-:W-:Y:S01]  /*39c0*/  @!P1 IMAD R3, R50, R56.reuse, RZ ;  /* 0x0000003832039224 */ /* 0x081fe200078e02ff */
[----:B------:R-:W-:Y:S01]  /*39d0*/  ISETP.LT.OR P3, PT, R20, 0x9, !P3 ;  /* 0x000000091400780c */ /* 0x000fe20005f61670 */
[----:B------:R2:W-:Y:S04]  /*39e0*/  @!P0 STG.E.U8 desc[UR36][R4.64+0x31], R51 ;  /* 0x0000313304008986 */ /* 0x0005e8000c101124 */
[----:B------:R2:W-:Y:S02]  /*39f0*/  @!P1 STG.E.U8 desc[UR36][R4.64+0x30], R3 ;  /* 0x0000300304009986 */ /* 0x0005e4000c101124 */
[----:B------:R-:W-:-:S02]  /*3a00*/  @!P4 IMAD R11, R52, R56, RZ ;  /* 0x00000038340bc224 */ /* 0x000fc400078e02ff */
[-C--:B-1----:R-:W-:Y:S02]  /*3a10*/  @!P2 IMAD R9, R54, R56.reuse, RZ ;  /* 0x000000383609a224 */ /* 0x082fe400078e02ff */
[-C--:B------:R-:W-:Y:S01]  /*3a20*/  @!P5 IMAD R53, R53, R56.reuse, RZ ;  /* 0x000000383535d224 */ /* 0x080fe200078e02ff */
[----:B------:R2:W-:Y:S01]  /*3a30*/  @!P4 STG.E.U8 desc[UR36][R6.64+0x38], R11 ;  /* 0x0000380b0600c986 */ /* 0x0005e2000c101124 */
[----:B------:R-:W-:-:S03]  /*3a40*/  @!P3 IMAD R55, R55, R56, RZ ;  /* 0x000000383737b224 */ /* 0x000fc600078e02ff */
[----:B------:R2:W-:Y:S04]  /*3a50*/  @!P5 STG.E.U8 desc[UR36][R6.64+0x39], R53 ;  /* 0x000039350600d986 */ /* 0x0005e8000c101124 */
[----:B------:R2:W-:Y:S04]  /*3a60*/  @!P2 STG.E.U8 desc[UR36][R4.64+0x38], R9 ;  /* 0x000038090400a986 */ /* 0x0005e8000c101124 */
[----:B------:R2:W-:Y:S02]  /*3a70*/  @!P3 STG.E.U8 desc[UR36][R4.64+0x39], R55 ;  /* 0x000039370400b986 */ /* 0x0005e4000c101124 */
.L_x_100:
[----:B------:R-:W-:Y:S05]  /*3a80*/  BSYNC B0 ;  /* 0x0000000000007941 */ /* 0x000fea0003800000 */
.L_x_34:
[----:B------:R-:W-:Y:S01]  /*3a90*/  ULDC UR4, c[0x0][0xc] ;  /* 0x0000030000047ab9 */ /* 0x000fe20000000800 */
[----:B------:R-:W-:Y:S01]  /*3aa0*/  ULDC UR5, c[0x0][0x10] ;  /* 0x0000040000057ab9 */ /* 0x000fe20000000800 */
[----:B-12---:R-:W1:Y:S01]  /*3ab0*/  LDC R3, c[0x0][0x14] ;  /* 0x00000500ff037b82 */ /* 0x006e620000000800 */
[----:B------:R-:W-:Y:S01]  /*3ac0*/  UIMAD.WIDE.U32 UR4, UR4, UR5, URZ ;  /* 0x00000005040472a5 */ /* 0x000fe2000f8e003f */
[----:B------:R-:W-:Y:S01]  /*3ad0*/  PRMT R0, RZ, 0x7610, R0 ;  /* 0x00007610ff007816 */ /* 0x000fe20000000000 */
[----:B------:R-:W-:Y:S02]  /*3ae0*/  IMAD.MOV.U32 R60, RZ, RZ, -0x1 ;  /* 0xffffffffff3c7424 */ /* 0x000fe400078e00ff */
[----:B------:R-:W-:Y:S02]  /*3af0*/  IMAD.MOV.U32 R61, RZ, RZ, -0x1 ;  /* 0xffffffffff3d7424 */ /* 0x000fe400078e00ff */
[----:B-1----:R-:W-:-:S04]  /*3b00*/  IMAD.WIDE.U32 R16, R3, UR4, R16 ;  /* 0x0000000403107c25 */ /* 0x002fc8000f8e0010 */
[----:B------:R-:W-:Y:S01]  /*3b10*/  IMAD R3, R3, UR5, RZ ;  /* 0x0000000503037c24 */ /* 0x000fe2000f8e02ff */
[----:B------:R-:W-:Y:S02]  /*3b20*/  ULDC.64 UR4, c[0x0][0x650] ;  /* 0x0001940000047ab9 */ /* 0x000fe40000000a00 */
[----:B------:R-:W-:Y:S01]  /*3b30*/  ISETP.GE.U32.AND P0, PT, R16, UR4, PT ;  /* 0x0000000410007c0c */ /* 0x000fe2000bf06070 */
[----:B------:R-:W-:-:S05]  /*3b40*/  IMAD.IADD R17, R17, 0x1, R3 ;  /* 0x0000000111117824 */ /* 0x000fca00078e0203 */
[----:B------:R-:W-:-:S13]  /*3b50*/  ISETP.GE.U32.AND.EX P0, PT, R17, UR5, PT, P0 ;  /* 0x0000000511007c0c */ /* 0x000fda000bf06100 */
[----:B------:R-:W-:Y:S05]  /*3b60*/  @P0 BRA `(.L_x_101) ;  /* 0x0000000400640947 */ /* 0x000fea0003800000 */
[----:B------:R-:W1:Y:S01]  /*3b70*/  S2R R12, SR_CTAID.X ;  /* 0x00000000000c7919 */ /* 0x000e620000002500 */
[----:B------:R-:W2:Y:S01]  /*3b80*/  LDC.64 R10, c[0x0][0x628] ;  /* 0x00018a00ff0a7b82 */ /* 0x000ea20000000a00 */
[----:B------:R-:W-:Y:S01]  /*3b90*/  ULDC UR4, c[0x0][0x150] ;  /* 0x0000540000047ab9 */ /* 0x000fe20000000800 */
[----:B------:R-:W-:Y:S01]  /*3ba0*/  IMAD.MOV.U32 R8, RZ, RZ, R16 ;  /* 0x000000ffff087224 */ /* 0x000fe200078e0010 */
[----:B------:R-:W3:Y:S01]  /*3bb0*/  S2R R24, SR_CTAID.Y ;  /* 0x0000000000187919 */ /* 0x000ee20000002600 */
[----:B------:R-:W-:-:S04]  /*3bc0*/  IMAD.MOV.U32 R9, RZ, RZ, R17 ;  /* 0x000000ffff097224 */ /* 0x000fc800078e0011 */
[----:B------:R-:W0:Y:S08]  /*3bd0*/  LDC R21, c[0x0][0x144] ;  /* 0x00005100ff157b82 */ /* 0x000e300000000800 */
[----:B------:R-:W0:Y:S08]  /*3be0*/  LDC R0, c[0x0][0x630] ;  /* 0x00018c00ff007b82 */ /* 0x000e300000000800 */
[----:B------:R-:W0:Y:S01]  /*3bf0*/  LDC.64 R14, c[0x0][0x620] ;  /* 0x00018800ff0e7b82 */ /* 0x000e220000000a00 */
[----:B--2---:R-:W-:-:S04]  /*3c00*/  ISETP.NE.U32.AND P0, PT, R10, RZ, PT ;  /* 0x000000ff0a00720c */ /* 0x004fc80003f05070 */
[----:B------:R-:W-:Y:S02]  /*3c10*/  ISETP.NE.AND.EX P0, PT, R11, RZ, PT, P0 ;  /* 0x000000ff0b00720c */ /* 0x000fe40003f05300 */
[----:B-1----:R-:W-:-:S05]  /*3c20*/  I2FP.F32.U32 R3, R12 ;  /* 0x0000000c00037245 */ /* 0x002fca0000201000 */
[----:B------:R-:W-:-:S04]  /*3c30*/  FMUL R3, R3, UR4 ;  /* 0x0000000403037c20 */ /* 0x000fc80008400000 */
[----:B------:R1:W2:Y:S02]  /*3c40*/  F2I.U32.TRUNC.NTZ R20, R3 ;  /* 0x0000000300147305 */ /* 0x0002a4000020f000 */
[----:B---3--:R-:W-:Y:S05]  /*3c50*/  @!P0 BRA `(.L_x_102) ;  /* 0x0000000000288947 */ /* 0x008fea0003800000 */
[----:B-1----:R-:W1:Y:S02]  /*3c60*/  LDC R3, c[0x0][0x634] ;  /* 0x00018d00ff037b82 */ /* 0x002e640000000800 */
[----:B-1----:R-:W-:-:S05]  /*3c70*/  IADD3 R3, P0, R16, R3, RZ ;  /* 0x0000000310037210 */ /* 0x002fca0007f1e0ff */
[----:B------:R-:W-:-:S04]  /*3c80*/  IMAD.X R13, RZ, RZ, R17, P0 ;  /* 0x000000ffff0d7224 */ /* 0x000fc800000e0611 */
[----:B0---4-:R-:W-:-:S04]  /*3c90*/  IMAD.WIDE.U32 R4, R13, R10, RZ ;  /* 0x0000000a0d047225 */ /* 0x011fc800078e00ff */
[----:B------:R-:W-:-:S04]  /*3ca0*/  IMAD.WIDE.U32 R6, P0, R3, R11, R4 ;  /* 0x0000000b03067225 */ /* 0x000fc80007800004 */
[----:B------:R-:W-:-:S04]  /*3cb0*/  IMAD.WIDE.U32 R4, R3, R10, RZ ;  /* 0x0000000a03047225 */ /* 0x000fc800078e00ff */
[----:B------:R-:W-:Y:S01]  /*3cc0*/  IMAD.X R9, RZ, RZ, RZ, P0 ;  /* 0x000000ffff097224 */ /* 0x000fe200000e06ff */
[----:B------:R-:W-:Y:S01]  /*3cd0*/  IADD3 RZ, P0, R5, R6, RZ ;  /* 0x0000000605ff7210 */ /* 0x000fe20007f1e0ff */
[----:B------:R-:W-:-:S04]  /*3ce0*/  IMAD.MOV.U32 R8, RZ, RZ, R7 ;  /* 0x000000ffff087224 */ /* 0x000fc800078e0007 */
[----:B------:R-:W-:-:S08]  /*3cf0*/  IMAD.WIDE.U32.X R8, R13, R11, R8, P0 ;  /* 0x0000000b0d087225 */ /* 0x000fd000000e0408 */
.L_x_102:
[----:B------:R-:W3:Y:S01]  /*3d00*/  LDC.64 R30, c[0x0][0x640] ;  /* 0x00019000ff1e7b82 */ /* 0x000ee20000000a00 */
[-CC-:B0-----:R-:W-:Y:S01]  /*3d10*/  SHF.R.U64 R61, R8, R0.reuse, R9.reuse ;  /* 0x00000000083d7219 */ /* 0x181fe20000001209 */
[----:B--2---:R-:W-:Y:S01]  /*3d20*/  IMAD.MOV R20, RZ, RZ, -R20 ;  /* 0x000000ffff147224 */ /* 0x004fe200078e0a14 */
[----:B------:R-:W-:Y:S01]  /*3d30*/  SHF.R.U32.HI R0, RZ, R0, R9 ;  /* 0x00000000ff007219 */ /* 0x000fe20000011609 */
[----:B------:R-:W-:Y:S01]  /*3d40*/  ULDC UR4, c[0x0][0x154] ;  /* 0x0000550000047ab9 */ /* 0x000fe20000000800 */
[----:B-1----:R-:W-:Y:S01]  /*3d50*/  IADD3 R3, P0, RZ, -R61, RZ ;  /* 0x8000003dff037210 */ /* 0x002fe20007f1e0ff */
[----:B------:R-:W-:Y:S02]  /*3d60*/  IMAD R26, R21, R20, R12 ;  /* 0x00000014151a7224 */ /* 0x000fe400078e020c */
[----:B------:R-:W0:Y:S01]  /*3d70*/  LDC R6, c[0x0][0x618] ;  /* 0x00018600ff067b82 */ /* 0x000e220000000800 */
[----:B------:R-:W-:Y:S02]  /*3d80*/  IMAD.MOV.U32 R7, RZ, RZ, 0x1 ;  /* 0x00000001ff077424 */ /* 0x000fe400078e00ff */
[----:B----4-:R-:W-:-:S04]  /*3d90*/  IMAD.X R5, RZ, RZ, ~R0, P0 ;  /* 0x000000ffff057224 */ /* 0x010fc800000e0e00 */
[-C--:B------:R-:W-:Y:S01]  /*3da0*/  IMAD R0, R5, R14.reuse, RZ ;  /* 0x0000000e05007224 */ /* 0x080fe200078e02ff */
[----:B------:R-:W1:Y:S01]  /*3db0*/  LDC R8, c[0x0][0x608] ;  /* 0x00018200ff087b82 */ /* 0x000e620000000800 */
[----:B------:R-:W-:-:S04]  /*3dc0*/  IMAD.WIDE.U32 R4, R3, R14, R16 ;  /* 0x0000000e03047225 */ /* 0x000fc800078e0010 */
[----:B------:R-:W-:Y:S01]  /*3dd0*/  IMAD R3, R3, R15, R0 ;  /* 0x0000000f03037224 */ /* 0x000fe200078e0200 */
[----:B------:R-:W-:Y:S02]  /*3de0*/  I2FP.F32.U32 R0, R24 ;  /* 0x0000001800007245 */ /* 0x000fe40000201000 */
[----:B------:R-:W2:Y:S01]  /*3df0*/  LDC R28, c[0x0][0x658] ;  /* 0x00019600ff1c7b82 */ /* 0x000ea20000000800 */
[----:B------:R-:W-:Y:S01]  /*3e00*/  IMAD.IADD R3, R5, 0x1, R3 ;  /* 0x0000000105037824 */ /* 0x000fe200078e0203 */
[----:B---3--:R-:W-:Y:S01]  /*3e10*/  ISETP.NE.U32.AND P0, PT, R30, RZ, PT ;  /* 0x000000ff1e00720c */ /* 0x008fe20003f05070 */
[----:B------:R-:W-:Y:S01]  /*3e20*/  FMUL R0, R0, UR4 ;  /* 0x0000000400007c20 */ /* 0x000fe20008400000 */
[----:B------:R-:W-:Y:S02]  /*3e30*/  IMAD.MOV.U32 R5, RZ, RZ, -0x1 ;  /* 0xffffffffff057424 */ /* 0x000fe400078e00ff */
[----:B------:R-:W-:Y:S01]  /*3e40*/  ISETP.NE.AND.EX P0, PT, R31, RZ, PT, P0 ;  /* 0x000000ff1f00720c */ /* 0x000fe20003f05300 */
[----:B------:R3:W4:Y:S01]  /*3e50*/  F2I.U32.TRUNC.NTZ R13, R0 ;  /* 0x00000000000d7305 */ /* 0x000722000020f000 */
[----:B------:R-:W3:Y:S01]  /*3e60*/  LDC R15, c[0x0][0x148] ;  /* 0x00005200ff0f7b82 */ /* 0x000ee20000000800 */
[----:B0-----:R-:W-:-:S02]  /*3e70*/  SHF.R.U64 R12, R4, R6, R3 ;  /* 0x00000006040c7219 */ /* 0x001fc40000001203 */
[----:B------:R-:W-:-:S05]  /*3e80*/  SHF.R.U32.HI R3, RZ, R6, R3 ;  /* 0x00000006ff037219 */ /* 0x000fca0000011603 */
[----:B------:R-:W0:Y:S01]  /*3e90*/  LDC R20, c[0x0][0x600] ;  /* 0x00018000ff147b82 */ /* 0x000e220000000800 */
[-CC-:B-1----:R-:W-:Y:S02]  /*3ea0*/  SHF.R.U64 R10, R12, R8.reuse, R3.reuse ;  /* 0x000000080c0a7219 */ /* 0x182fe40000001203 */
[----:B------:R-:W-:-:S05]  /*3eb0*/  SHF.R.U32.HI R3, RZ, R8, R3 ;  /* 0x00000008ff037219 */ /* 0x000fca0000011603 */
[----:B------:R-:W1:Y:S01]  /*3ec0*/  LDC R21, c[0x0][0x648] ;  /* 0x00019200ff157b82 */ /* 0x000e620000000800 */
[-C--:B--2---:R-:W-:Y:S02]  /*3ed0*/  SHF.L.U32 R4, R5, R28.reuse, RZ ;  /* 0x0000001c05047219 */ /* 0x084fe400000006ff */
[-CC-:B------:R-:W-:Y:S02]  /*3ee0*/  SHF.R.U64 R14, R10, R28.reuse, R3.reuse ;  /* 0x0000001c0a0e7219 */ /* 0x180fe40000001203 */
[----:B------:R-:W-:Y:S02]  /*3ef0*/  SHF.R.U32.HI R5, RZ, R28, R3 ;  /* 0x0000001cff057219 */ /* 0x000fe40000011603 */
[----:B------:R-:W-:Y:S01]  /*3f00*/  LOP3.LUT R59, RZ, R4, RZ, 0x33, !PT ;  /* 0x00000004ff3b7212 */ /* 0x000fe200078e33ff */
[----:B------:R-:W2:Y:S01]  /*3f10*/  LDC R25, c[0x0][0x638] ;  /* 0x00018e00ff197b82 */ /* 0x000ea20000000800 */
[----:B------:R-:W-:Y:S01]  /*3f20*/  SHF.L.U32 R28, R7, R28, RZ ;  /* 0x0000001c071c7219 */ /* 0x000fe200000006ff */
[----:B------:R-:W-:-:S06]  /*3f30*/  IMAD.MOV.U32 R4, RZ, RZ, R14 ;  /* 0x000000ffff047224 */ /* 0x000fcc00078e000e */
[----:B------:R-:W0:Y:S01]  /*3f40*/  LDC R27, c[0x0][0x610] ;  /* 0x00018400ff1b7b82 */ /* 0x000e220000000800 */
[----:B----4-:R-:W-:Y:S05]  /*3f50*/  @!P0 BRA `(.L_x_103) ;  /* 0x0000000000288947 */ /* 0x010fea0003800000 */
        /* <DEDUP_REMOVED lines=10> */
.L_x_103:
[----:B------:R-:W-:Y:S01]  /*4000*/  ISETP.NE.AND P0, PT, R2, 0x1, PT ;  /* 0x000000010200780c */ /* 0x000fe20003f05270 */
[----:B------:R-:W-:Y:S01]  /*4010*/  IMAD.MOV R13, RZ, RZ, -R13 ;  /* 0x000000ffff0d7224 */ /* 0x000fe200078e0a0d */
[----:B-1-3--:R-:W-:Y:S01]  /*4020*/  SHF.R.U64 R0, R4, R21, R5 ;  /* 0x0000001504007219 */ /* 0x00afe20000001205 */
[----:B0-----:R-:W-:Y:S01]  /*4030*/  VIADD R5, R20, 0xffffffff ;  /* 0xffffffff14057836 */ /* 0x001fe20000000000 */
[----:B------:R-:W-:-:S03]  /*4040*/  LOP3.LUT R59, R10, R59, RZ, 0xc0, !PT ;  /* 0x0000003b0a3b7212 */ /* 0x000fc600078ec0ff */
[----:B------:R-:W-:Y:S01]  /*4050*/  IMAD.MOV R3, RZ, RZ, -R0 ;  /* 0x000000ffff037224 */ /* 0x000fe200078e0a00 */
[----:B------:R-:W-:Y:S01]  /*4060*/  LOP3.LUT R5, R12, R5, RZ, 0xc0, !PT ;  /* 0x000000050c057212 */ /* 0x000fe200078ec0ff */
[----:B------:R-:W-:Y:S02]  /*4070*/  IMAD R59, R28, R0, R59 ;  /* 0x000000001c3b7224 */ /* 0x000fe400078e023b */
[----:B--2---:R-:W-:Y:S02]  /*4080*/  IMAD R0, R3, R25, R14 ;  /* 0x0000001903007224 */ /* 0x004fe400078e020e */
[----:B------:R-:W-:Y:S02]  /*4090*/  @P0 IMAD R26, R15, R13, R24 ;  /* 0x0000000d0f1a0224 */ /* 0x000fe400078e0218 */
[----:B------:R-:W-:Y:S02]  /*40a0*/  IMAD R4, R0, R20, R5 ;  /* 0x0000001400047224 */ /* 0x000fe400078e0205 */
[----:B------:R-:W-:-:S02]  /*40b0*/  IMAD R59, R59, R27, R26 ;  /* 0x0000001b3b3b7224 */ /* 0x000fc400078e021a */
[----:B------:R-:W-:-:S03]  /*40c0*/  IMAD.MOV.U32 R3, RZ, RZ, 0x1 ;  /* 0x00000001ff037424 */ /* 0x000fc600078e00ff */
[----:B------:R-:W-:Y:S02]  /*40d0*/  SEL R60, R4, R59, !P0 ;  /* 0x0000003b043c7207 */ /* 0x000fe40004000000 */
[----:B------:R-:W-:Y:S02]  /*40e0*/  PRMT R0, R3, 0x7610, R0 ;  /* 0x0000761003007816 */ /* 0x000fe40000000000 */
[----:B------:R-:W-:-:S07]  /*40f0*/  SEL R59, R59, R4, !P0 ;  /* 0x000000043b3b7207 */ /* 0x000fce0004000000 */
.L_x_101:
[----:B------:R-:W-:-:S13]  /*4100*/  LOP3.LUT P0, RZ, R0, 0xff, RZ, 0xc0, !PT ;  /* 0x000000ff00ff7812 */ /* 0x000fda000780c0ff */
[----:B------:R-:W-:Y:S05]  /*4110*/  @P0 BRA `(.L_x_104) ;  /* 0xffffffd000280947 */ /* 0x000fea000383ffff */
[----:B------:R-:W-:Y:S05]  /*4120*/  EXIT ;  /* 0x000000000000794d */ /* 0x000fea0003800000 */
.L_x_7:
[----:B0-----:R-:W-:Y:S01]  /*4130*/  ULDC.64 UR4, c[0x0][0x650] ;  /* 0x0001940000047ab9 */ /* 0x001fe20000000a00 */
        /* <DEDUP_REMOVED lines=25> */
.L_x_106:
[----:B------:R-:W0:Y:S01]  /*42d0*/  LDC.64 R28, c[0x0][0x640] ;  /* 0x00019000ff1c7b82 */ /* 0x000e220000000a00 */
[-CC-:B------:R-:W-:Y:S01]  /*42e0*/  SHF.R.U64 R22, R12, R6.reuse, R13.reuse ;  /* 0x000000060c167219 */ /* 0x180fe2000000120d */
[----:B------:R-:W-:Y:S01]  /*42f0*/  IMAD.MOV.U32 R30, RZ, RZ, 0x1 ;  /* 0x00000001ff1e7424 */ /* 0x000fe200078e00ff */
[----:B------:R-:W-:Y:S02]  /*4300*/  SHF.R.U32.HI R6, RZ, R6, R13 ;  /* 0x00000006ff067219 */ /* 0x000fe4000001160d */
        /* <DEDUP_REMOVED lines=8> */
[----:B------:R-:W-:Y:S01]  /*4390*/  IMAD.IADD R9, R9, 0x1, R11 ;  /* 0x0000000109097824 */ /* 0x000fe200078e020b */
[----:B0-----:R-:W-:-:S04]  /*43a0*/  ISETP.NE.U32.AND P0, PT, R28, RZ, PT ;  /* 0x000000ff1c00720c */ /* 0x001fc80003f05070 */
[----:B------:R-:W-:Y:S02]  /*43b0*/  ISETP.NE.AND.EX P0, PT, R29, RZ, PT, P0 ;  /* 0x000000ff1d00720c */ /* 0x000fe40003f05300 */
[----:B------:R-:W0:Y:S01]  /*43c0*/  LDC R20, c[0x0][0x600] ;  /* 0x00018000ff147b82 */ /* 0x000e220000000800 */
[-CC-:B-1----:R-:W-:Y:S01]  /*43d0*/  SHF.R.U64 R14, R8, R10.reuse, R9.reuse ;  /* 0x0000000a080e7219 */ /* 0x182fe20000001209 */
[----:B------:R-:W-:Y:S01]  /*43e0*/  IMAD.MOV.U32 R8, RZ, RZ, -0x1 ;  /* 0xffffffffff087424 */ /* 0x000fe200078e00ff */
[----:B------:R-:W-:-:S05]  /*43f0*/  SHF.R.U32.HI R9, RZ, R10, R9 ;  /* 0x0000000aff097219 */ /* 0x000fca0000011609 */
[----:B------:R-:W1:Y:S01]  /*4400*/  LDC R24, c[0x0][0x648] ;  /* 0x00019200ff187b82 */ /* 0x000e620000000800 */
[-CC-:B--2---:R-:W-:Y:S02]  /*4410*/  SHF.R.U64 R23, R14, R12.reuse, R9.reuse ;  /* 0x0000000c0e177219 */ /* 0x184fe40000001209 */
[----:B------:R-:W-:-:S05]  /*4420*/  SHF.R.U32.HI R6, RZ, R12, R9 ;  /* 0x0000000cff067219 */ /* 0x000fca0000011609 */
[----:B------:R-:W2:Y:S01]  /*4430*/  LDC R26, c[0x0][0x638] ;  /* 0x00018e00ff1a7b82 */ /* 0x000ea20000000800 */
[-C--:B---3--:R-:W-:Y:S02]  /*4440*/  SHF.L.U32 R8, R8, R27.reuse, RZ ;  /* 0x0000001b08087219 */ /* 0x088fe400000006ff */
[-CC-:B------:R-:W-:Y:S02]  /*4450*/  SHF.R.U64 R25, R23, R27.reuse, R6.reuse ;  /* 0x0000001b17197219 */ /* 0x180fe40000001206 */
[----:B------:R-:W-:Y:S02]  /*4460*/  LOP3.LUT R32, RZ, R8, RZ, 0x33, !PT ;  /* 0x00000008ff207212 */ /* 0x000fe400078e33ff */
[----:B------:R-:W-:Y:S01]  /*4470*/  SHF.R.U32.HI R9, RZ, R27, R6 ;  /* 0x0000001bff097219 */ /* 0x000fe20000011606 */
[----:B------:R-:W3:Y:S01]  /*4480*/  LDC R31, c[0x0][0x610] ;  /* 0x00018400ff1f7b82 */ /* 0x000ee20000000800 */
[----:B------:R-:W-:Y:S01]  /*4490*/  IMAD.MOV.U32 R8, RZ, RZ, R25 ;  /* 0x000000ffff087224 */ /* 0x000fe200078e0019 */
[----:B------:R-:W-:Y:S06]  /*44a0*/  @!P0 BRA `(.L_x_107) ;  /* 0x0000000000288947 */ /* 0x000fec0003800000 */
        /* <DEDUP_REMOVED lines=10> */
.L_x_107:
[----:B------:R-:W-:Y:S01]  /*4550*/  ISETP.NE.AND P0, PT, R2, 0x1, PT ;  /* 0x000000010200780c */ /* 0x000fe20003f05270 */
[----:B------:R-:W-:Y:S01]  /*4560*/  IMAD.MOV.U32 R13, RZ, RZ, R22 ;  /* 0x000000ffff0d7224 */ /* 0x000fe200078e0016 */
[----:B-1----:R-:W-:Y:S01]  /*4570*/  SHF.R.U64 R6, R8, R24, R9 ;  /* 0x0000001808067219 */ /* 0x002fe20000001209 */
[----:B0-----:R-:W-:Y:S01]  /*4580*/  VIADD R9, R20, 0xffffffff ;  /* 0xffffffff14097836 */ /* 0x001fe20000000000 */
[----:B------:R-:W-:Y:S02]  /*4590*/  SHF.L.U32 R30, R30, R27, RZ ;  /* 0x0000001b1e1e7219 */ /* 0x000fe400000006ff */
[----:B------:R-:W-:Y:S01]  /*45a0*/  LOP3.LUT R5, R23, R32, RZ, 0xc0, !PT ;  /* 0x0000002017057212 */ /* 0x000fe200078ec0ff */
[----:B------:R-:W-:-:S04]  /*45b0*/  IMAD.MOV R8, RZ, RZ, -R6 ;  /* 0x000000ffff087224 */ /* 0x000fc800078e0a06 */
[----:B------:R-:W-:Y:S01]  /*45c0*/  IMAD R6, R30, R6, R5 ;  /* 0x000000061e067224 */ /* 0x000fe200078e0205 */
[----:B------:R-:W-:Y:S01]  /*45d0*/  LOP3.LUT R5, R14, R9, RZ, 0xc0, !PT ;  /* 0x000000090e057212 */ /* 0x000fe200078ec0ff */
[----:B------:R-:W-:Y:S02]  /*45e0*/  @P0 IMAD R3, R7, R21, R4 ;  /* 0x0000001507030224 */ /* 0x000fe400078e0204 */
[----:B--2---:R-:W-:Y:S02]  /*45f0*/  IMAD R4, R8, R26, R25 ;  /* 0x0000001a08047224 */ /* 0x004fe400078e0219 */
[----:B---3--:R-:W-:Y:S02]  /*4600*/  IMAD R3, R6, R31, R3 ;  /* 0x0000001f06037224 */ /* 0x008fe400078e0203 */
[----:B------:R-:W-:Y:S02]  /*4610*/  IMAD R4, R4, R20, R5 ;  /* 0x0000001404047224 */ /* 0x000fe400078e0205 */
[----:B------:R-:W-:-:S03]  /*4620*/  IMAD.MOV.U32 R6, RZ, RZ, 0x1 ;  /* 0x00000001ff067424 */ /* 0x000fc600078e00ff */
[----:B------:R-:W-:Y:S02]  /*4630*/  SEL R20, R4, R3, !P0 ;  /* 0x0000000304147207 */ /* 0x000fe40004000000 */
[----:B------:R-:W-:-:S07]  /*4640*/  SEL R11, R3, R4, !P0 ;  /* 0x00000004030b7207 */ /* 0x000fce0004000000 */
.L_x_105:
[----:B------:R-:W-:-:S08]  /*4650*/  NOP ;  /* 0x0000000000007918 */ /* 0x000fd00000000000 */
[----:B------:R-:W0:-:S00]  /*4660*/  USETMAXREG.DEALLOC.CTAPOOL 0x28 ;  /* 0x00000028000079c8 */ /* 0x000e0000080e0500 */
[----:B0-----:R-:W-:-:S13]  /*4670*/  ISETP.NE.AND P0, PT, R0, RZ, PT ;  /* 0x000000ff0000720c */ /* 0x001fda0003f05270 */
[----:B------:R-:W-:Y:S05]  /*4680*/  @P0 EXIT ;  /* 0x000000000000094d */ /* 0x000fea0003800000 */
[----:B------:R-:W-:Y:S01]  /*4690*/  LOP3.LUT P0, RZ, R6, 0xff, RZ, 0xc0, !PT ;  /* 0x000000ff06ff7812 */ /* 0x000fe2000780c0ff */
[----:B------:R-:W-:Y:S02]  /*46a0*/  IMAD.MOV.U32 R0, RZ, RZ, 0x1 ;  /* 0x00000001ff007424 */ /* 0x000fe400078e00ff */
[----:B------:R-:W-:-:S10]  /*46b0*/  IMAD.MOV.U32 R12, RZ, RZ, RZ ;  /* 0x000000ffff0c7224 */ /* 0x000fd400078e00ff */
[----:B------:R-:W-:Y:S05]  /*46c0*/  @!P0 BRA `(.L_x_108) ;  /* 0x0000000c00788947 */ /* 0x000fea0003800000 */
[----:B------:R-:W0:Y:S01]  /*46d0*/  LDC R0, c[0x0][0x28c] ;  /* 0x0000a300ff007b82 */ /* 0x000e220000000800 */
[----:B------:R-:W-:Y:S01]  /*46e0*/  ULDC UR5, c[0x0][0x658] ;  /* 0x0001960000057ab9 */ /* 0x000fe20000000800 */
[----:B------:R-:W-:Y:S01]  /*46f0*/  UMOV UR11, 0xffffffff ;  /* 0xffffffff000b7882 */ /* 0x000fe20000000000 */
[----:B------:R-:W-:Y:S01]  /*4700*/  UMOV UR15, 0x1 ;  /* 0x00000001000f7882 */ /* 0x000fe20000000000 */
[----:B------:R-:W-:Y:S01]  /*4710*/  USHF.L.U32 UR11, UR11, UR5, URZ ;  /* 0x000000050b0b7299 */ /* 0x000fe2000800063f */
[----:B------:R-:W-:Y:S01]  /*4720*/  BSSY B0, `(.L_x_108) ;  /* 0x00000d8000007945 */ /* 0x000fe20003800000 */
[----:B------:R-:W-:Y:S01]  /*4730*/  ULDC UR9, c[0x0][0xc] ;  /* 0x0000030000097ab9 */ /* 0x000fe20000000800 */
[----:B------:R-:W-:Y:S01]  /*4740*/  ULDC UR12, c[0x0][0x10] ;  /* 0x00000400000c7ab9 */ /* 0x000fe20000000800 */
[----:B------:R-:W1:Y:S01]  /*4750*/  S2UR UR8, SR_CgaCtaId ;  /* 0x00000000000879c3 */ /* 0x000e620000008800 */
[----:B------:R-:W-:Y:S01]  /*4760*/  USHF.L.U32 UR5, UR15, UR5, URZ ;  /* 0x000000050f057299 */ /* 0x000fe2000800063f */
[----:B------:R-:W-:Y:S01]  /*4770*/  IMAD.MOV.U32 R10, RZ, RZ, 0x1 ;  /* 0x00000001ff0a7424 */ /* 0x000fe200078e00ff */
[----:B------:R-:W-:Y:S01]  /*4780*/  LOP3.LUT R9, R19, 0x2, RZ, 0xfc, !PT ;  /* 0x0000000213097812 */ /* 0x000fe200078efcff */
[----:B------:R-:W-:Y:S01]  /*4790*/  IMAD.MOV.U32 R12, RZ, RZ, RZ ;  /* 0x000000ffff0c7224 */ /* 0x000fe200078e00ff */
[----:B------:R-:W-:Y:S01]  /*47a0*/  ULDC UR4, c[0x0][0x600] ;  /* 0x0001800000047ab9 */ /* 0x000fe20000000800 */
[----:B------:R-:W-:Y:S01]  /*47b0*/  UMOV UR20, 0x5 ;  /* 0x0000000500147882 */ /* 0x000fe20000000000 */
[----:B------:R-:W-:Y:S01]  /*47c0*/  UIADD3 UR4, UR4, -0x1, URZ ;  /* 0xffffffff04047890 */ /* 0x000fe2000fffe03f */
[----:B------:R-:W-:Y:S01]  /*47d0*/  ULDC.64 UR28, c[0x0][0x198] ;  /* 0x00006600001c7ab9 */ /* 0x000fe20000000a00 */
[----:B0-----:R-:W-:-:S05]  /*47e0*/  VIADD R0, R0, 0x3f ;  /* 0x0000003f00007836 */ /* 0x001fca0000000000 */
[----:B------:R-:W-:Y:S01]  /*47f0*/  SHF.R.S32.HI R3, RZ, 0x1f, R0 ;  /* 0x0000001fff037819 */ /* 0x000fe20000011400 */
[----:B-1----:R-:W-:-:S03]  /*4800*/  ULOP3.LUT UR10, UR8, 0x1, URZ, 0xc0, !UPT ;  /* 0x00000001080a7892 */ /* 0x002fc6000f8ec03f */
[----:B------:R-:W-:Y:S01]  /*4810*/  LEA.HI R3, R3, R0, RZ, 0x6 ;  /* 0x0000000003037211 */ /* 0x000fe200078f30ff */
[----:B------:R-:W-:Y:S01]  /*4820*/  USHF.L.U32 UR7, UR8, 0xb, URZ ;  /* 0x0000000b08077899 */ /* 0x000fe2000800063f */
[----:B------:R-:W-:Y:S01]  /*4830*/  IMAD.MOV.U32 R0, RZ, RZ, 0x1 ;  /* 0x00000001ff007424 */ /* 0x000fe200078e00ff */
[----:B------:R-:W-:Y:S01]  /*4840*/  USHF.R.U32.HI UR27, URZ, 0x1, UR8 ;  /* 0x000000013f1b7899 */ /* 0x000fe20008011608 */
[----:B------:R-:W-:Y:S01]  /*4850*/  SHF.R.S32.HI R3, RZ, 0x6, R3 ;  /* 0x00000006ff037819 */ /* 0x000fe20000011403 */
[----:B------:R-:W-:Y:S02]  /*4860*/  USHF.L.U32 UR6, UR8, 0x5, URZ ;  /* 0x0000000508067899 */ /* 0x000fe4000800063f */
[----:B------:R-:W-:Y:S02]  /*4870*/  ULOP3.LUT UR8, UR8, 0xfffffffe, URZ, 0xc0, !UPT ;  /* 0xfffffffe08087892 */ /* 0x000fe4000f8ec03f */
[----:B------:R-:W-:Y:S01]  /*4880*/  UISETP.GT.U32.AND UP0, UPT, UR10, 0xffff, UPT ;  /* 0x0000ffff0a00788c */ /* 0x000fe2000bf04070 */
[----:B------:R-:W-:Y:S01]  /*4890*/  VIADD R8, R3, 0x1 ;  /* 0x0000000103087836 */ /* 0x000fe20000000000 */
[----:B------:R-:W-:-:S02]  /*48a0*/  ULOP3.LUT UR13, UR7, 0x800, URZ, 0xc0, !UPT ;  /* 0x00000800070d7892 */ /* 0x000fc4000f8ec03f */
[----:B------:R-:W-:Y:S02]  /*48b0*/  ULOP3.LUT UR7, URZ, UR11, URZ, 0x33, !UPT ;  /* 0x0000000b3f077292 */ /* 0x000fe4000f8e333f */
[----:B------:R-:W-:Y:S02]  /*48c0*/  USHF.L.U32 UR14, UR15, UR8, URZ ;  /* 0x000000080f0e7299 */ /* 0x000fe4000800063f */
[----:B------:R-:W-:Y:S02]  /*48d0*/  ULOP3.LUT UR11, UR8, 0x1, URZ, 0xfc, !UPT ;  /* 0x00000001080b7892 */ /* 0x000fe4000f8efc3f */
[----:B------:R-:W-:Y:S02]  /*48e0*/  UIMAD.WIDE.U32 UR8, UR9, UR12, URZ ;  /* 0x0000000c090872a5 */ /* 0x000fe4000f8e003f */
[----:B------:R-:W-:Y:S01]  /*48f0*/  USEL UR10, UR10, 0xffff, !UP0 ;  /* 0x0000ffff0a0a7887 */ /* 0x000fe2000c000000 */
[----:B------:R-:W-:Y:S01]  /*4900*/  ULDC UR12, c[0x0][0x14] ;  /* 0x00000500000c7ab9 */ /* 0x000fe20000000800 */
[----:B------:R-:W-:-:S02]  /*4910*/  USHF.L.U32 UR11, UR15, UR11, URZ ;  /* 0x0000000b0f0b7299 */ /* 0x000fc4000800063f */
[----:B------:R-:W-:Y:S02]  /*4920*/  UIMAD.WIDE.U32 UR24, UR8, UR12, URZ ;  /* 0x0000000c081872a5 */ /* 0x000fe4000f8e003f */
[----:B------:R-:W-:Y:S02]  /*4930*/  UIMAD UR15, UR9, UR12, URZ ;  /* 0x0000000c090f72a4 */ /* 0x000fe4000f8e023f */
[----:B------:R-:W-:Y:S02]  /*4940*/  ULOP3.LUT UR10, UR10, 0xffff, URZ, 0xc0, !UPT ;  /* 0x0000ffff0a0a7892 */ /* 0x000fe4000f8ec03f */
[----:B------:R-:W-:Y:S02]  /*4950*/  ULEA UR30, UR27, 0x100, 0xc ;  /* 0x000001001b1e7891 */ /* 0x000fe4000f8e603f */
[----:B------:R-:W-:Y:S02]  /*4960*/  ULOP3.LUT UR6, UR6, 0x20, URZ, 0xc0, !UPT ;  /* 0x0000002006067892 */ /* 0x000fe4000f8ec03f */
[----:B------:R-:W-:-:S02]  /*4970*/  ULOP3.LUT UR13, UR13, 0x6100, URZ, 0xfc, !UPT ;  /* 0x000061000d0d7892 */ /* 0x000fc4000f8efc3f */
[----:B------:R-:W-:Y:S02]  /*4980*/  ULOP3.LUT UR14, UR14, UR11, URZ, 0xfc, !UPT ;  /* 0x0000000b0e0e7292 */ /* 0x000fe4000f8efc3f */
[----:B------:R-:W-:Y:S02]  /*4990*/  UIADD3 UR15, UR25, UR15, URZ ;  /* 0x0000000f190f7290 */ /* 0x000fe4000fffe03f */
[----:B------:R-:W-:-:S12]  /*49a0*/  USHF.L.U32 UR20, UR20, UR10, URZ ;  /* 0x0000000a14147299 */ /* 0x000fd8000800063f */
.L_x_119:
[----:B------:R-:W-:-:S03]  /*49b0*/  UMOV UR8, 0xffffffff ;  /* 0xffffffff00087882 */ /* 0x000fc60000000000 */
[----:B------:R-:W-:Y:S05]  /*49c0*/  BRA.DIV UR8, `(.L_x_109) ;  /* 0x0000000e087c7947 */ /* 0x000fea000b800000 */
[----:B------:R-:W-:-:S13]  /*49d0*/  ELECT P6, URZ, PT ;  /* 0x00000000003f782f */ /* 0x000fda00038c0000 */
.L_x_129:
[----:B------:R-:W0:Y:S01]  /*49e0*/  LDC R4, c[0x0][0x28c] ;  /* 0x0000a300ff047b82 */ /* 0x000e220000000800 */
[----:B------:R-:W-:Y:S01]  /*49f0*/  BSSY B1, `(.L_x_110) ;  /* 0x0000039000017945 */ /* 0x000fe20003800000 */
[----:B0-----:R-:W-:-:S13]  /*4a00*/  ISETP.LT.OR P6, PT, R4, 0x1, !P6 ;  /* 0x000000010400780c */ /* 0x001fda00077c1670 */
[----:B------:R-:W-:Y:S05]  /*4a10*/  @P6 BRA `(.L_x_111) ;  /* 0x0000000000d86947 */ /* 0x000fea0003800000 */
[----:B------:R-:W-:Y:S01]  /*4a20*/  LEA R11, R11, UR27, 0x1 ;  /* 0x0000001b0b0b7c11 */ /* 0x000fe2000f8e08ff */
[----:B------:R-:W-:Y:S01]  /*4a30*/  IMAD.MOV.U32 R22, RZ, RZ, RZ ;  /* 0x000000ffff167224 */ /* 0x000fe200078e00ff */
[----:B------:R-:W-:Y:S01]  /*4a40*/  LEA R20, R20, UR6, 0x6 ;  /* 0x0000000614147c11 */ /* 0x000fe2000f8e30ff */
[----:B------:R-:W-:Y:S02]  /*4a50*/  IMAD.MOV.U32 R4, RZ, RZ, R8 ;  /* 0x000000ffff047224 */ /* 0x000fe400078e0008 */
[----:B------:R-:W-:Y:S02]  /*4a60*/  IMAD.MOV.U32 R5, RZ, RZ, R0 ;  /* 0x000000ffff057224 */ /* 0x000fe400078e0000 */
[----:B------:R-:W-:Y:S02]  /*4a70*/  IMAD.MOV.U32 R6, RZ, RZ, R12 ;  /* 0x000000ffff067224 */ /* 0x000fe400078e000c */
[----:B------:R-:W-:-:S07]  /*4a80*/  IMAD.SHL.U32 R15, R11, 0x40, RZ ;  /* 0x000000400b0f7824 */ /* 0x000fce00078e00ff */
.L_x_114:
[----:B------:R-:W0:Y:S01]  /*4a90*/  S2R R14, SR_CgaCtaId ;  /* 0x00000000000e7919 */ /* 0x000e220000008800 */
[----:B------:R-:W-:Y:S02]  /*4aa0*/  MOV R7, 0x400 ;  /* 0x0000040000077802 */ /* 0x000fe40000000f00 */
[----:B------:R-:W-:-:S13]  /*4ab0*/  LOP3.LUT P1, RZ, R18, 0x7f, RZ, 0xc0, !PT ;  /* 0x0000007f12ff7812 */ /* 0x000fda000782c0ff */
[----:B------:R-:W1:Y:S01]  /*4ac0*/  @!P1 LDC R11, c[0x0][0x500] ;  /* 0x00014000ff0b9b82 */ /* 0x000e620000000800 */
[----:B0-----:R-:W-:Y:S02]  /*4ad0*/  LEA R21, R14, R7, 0x18 ;  /* 0x000000070e157211 */ /* 0x001fe400078ec0ff */
[----:B------:R-:W-:-:S03]  /*4ae0*/  SHF.L.U32 R7, R5, 0x1f, RZ ;  /* 0x0000001f05077819 */ /* 0x000fc600000006ff */
[----:B------:R-:W-:-:S04]  /*4af0*/  IMAD R14, R6, 0x8, R21 ;  /* 0x00000008060e7824 */ /* 0x000fc800078e0215 */
[----:B------:R-:W0:Y:S02]  /*4b00*/  SYNCS.PHASECHK.TRANS64.TRYWAIT P0, [R14+URZ+0x18], R7 ;  /* 0x000018070e0075a7 */ /* 0x000e24000800017f */
[----:B01----:R-:W-:Y:S05]  /*4b10*/  @!P0 BRA `(.L_x_112) ;  /* 0x0000000c00488947 */ /* 0x003fea0003800000 */
.L_x_130:
[----:B0-----:R-:W-:Y:S01]  /*4b20*/  PRMT R7, R9, 0x9910, RZ ;  /* 0x0000991009077816 */ /* 0x001fe200000000ff */
[----:B------:R0:W-:Y:S03]  /*4b30*/  @!P1 SYNCS.ARRIVE.TRANS64 RZ, [R14+URZ], R11 ;  /* 0x0000000b0eff99a7 */ /* 0x0001e6000800003f */
[----:B------:R-:W-:-:S13]  /*4b40*/  ISETP.NE.AND P0, PT, R7, 0x2, PT ;  /* 0x000000020700780c */ /* 0x000fda0003f05270 */
[----:B0-----:R-:W-:Y:S05]  /*4b50*/  @P0 BRA `(.L_x_113) ;  /* 0x0000000000040947 */ /* 0x001fea0003800000 */
[----:B------:R-:W-:Y:S01]  /*4b60*/  BPT.TRAP 0x1 ;  /* 0x000000040000795c */ /* 0x000fe20000300000 */
.L_x_113:
[----:B------:R-:W-:Y:S01]  /*4b70*/  R2UR UR11, R6 ;  /* 0x00000000060b72ca */ /* 0x000fe200000e0000 */
[----:B------:R-:W-:Y:S01]  /*4b80*/  VIADD R4, R4, 0xffffffff ;  /* 0xffffffff04047836 */ /* 0x000fe20000000000 */
[----:B------:R-:W-:Y:S01]  /*4b90*/  R2UR UR22, R21 ;  /* 0x00000000151672ca */ /* 0x000fe200000e0000 */
[----:B------:R-:W-:Y:S01]  /*4ba0*/  UIADD3 UR16, UP0, UR28, 0xf0, URZ ;  /* 0x000000f01c107890 */ /* 0x000fe2000ff1e03f */
[----:B------:R-:W-:Y:S01]  /*4bb0*/  R2UR UR23, R15 ;  /* 0x000000000f1772ca */ /* 0x000fe200000e0000 */
[----:B------:R-:W-:Y:S01]  /*4bc0*/  UIADD3 UR32, UP1, UR28, 0x1f0, URZ ;  /* 0x000001f01c207890 */ /* 0x000fe2000ff3e03f */
[----:B------:R-:W-:Y:S01]  /*4bd0*/  R2UR UR9, R14 ;  /* 0x000000000e0972ca */ /* 0x000fe200000e0000 */
[----:B------:R-:W-:Y:S01]  /*4be0*/  UIADD3.X UR17, URZ, UR29, URZ, UP0, !UPT ;  /* 0x0000001d3f117290 */ /* 0x000fe200087fe43f */
[----:B------:R-:W-:Y:S01]  /*4bf0*/  R2UR UR10, R22 ;  /* 0x00000000160a72ca */ /* 0x000fe200000e0000 */
[----:B------:R-:W-:Y:S01]  /*4c00*/  UPRMT UR21, URZ, 0x5410, UR20 ;  /* 0x000054103f157896 */ /* 0x000fe20008000014 */
[----:B------:R-:W-:Y:S01]  /*4c10*/  R2UR UR12, R13 ;  /* 0x000000000d0c72ca */ /* 0x000fe200000e0000 */
[----:B------:R-:W-:Y:S01]  /*4c20*/  VIADD R6, R6, 0x1 ;  /* 0x0000000106067836 */ /* 0x000fe20000000000 */
[----:B------:R-:W-:Y:S01]  /*4c30*/  R2UR UR26, R20 ;  /* 0x00000000141a72ca */ /* 0x000fe200000e0000 */
[----:B------:R-:W-:Y:S01]  /*4c40*/  ULEA UR8, UR11, UR30, 0xd ;  /* 0x0000001e0b087291 */ /* 0x000fe2000f8e683f */
[----:B------:R-:W-:Y:S01]  /*4c50*/  ISETP.GT.AND P1, PT, R4, 0x1, PT ;  /* 0x000000010400780c */ /* 0x000fe20003f24270 */
[----:B------:R-:W-:Y:S01]  /*4c60*/  ULEA UR11, UR11, UR13, 0xc ;  /* 0x0000000d0b0b7291 */ /* 0x000fe2000f8e603f */
[----:B------:R-:W-:Y:S01]  /*4c70*/  ISETP.NE.AND P0, PT, R6, 0x3, PT ;  /* 0x000000030600780c */ /* 0x000fe20003f05270 */
[----:B------:R-:W-:Y:S01]  /*4c80*/  UIADD3 UR8, UR22, UR8, URZ ;  /* 0x0000000816087290 */ /* 0x000fe2000fffe03f */
[----:B------:R-:W-:Y:S01]  /*4c90*/  VIADD R22, R22, 0x40 ;  /* 0x0000004016167836 */ /* 0x000fe20000000000 */
[----:B------:R-:W-:Y:S01]  /*4ca0*/  UIADD3 UR22, UR22, UR11, URZ ;  /* 0x0000000b16167290 */ /* 0x000fe2000fffe03f */
[----:B------:R-:W-:Y:S01]  /*4cb0*/  SEL R14, RZ, 0x1, P0 ;  /* 0x00000001ff0e7807 */ /* 0x000fe20000000000 */
[----:B------:R-:W-:Y:S01]  /*4cc0*/  UPRMT UR31, URZ, 0x5410, UR14 ;  /* 0x000054103f1f7896 */ /* 0x000fe2000800000e */
[----:B------:R-:W-:Y:S01]  /*4cd0*/  SEL R6, R6, RZ, P0 ;  /* 0x000000ff06067207 */ /* 0x000fe20000000000 */
[----:B------:R-:W-:Y:S01]  /*4ce0*/  UIADD3.X UR33, URZ, UR29, URZ, UP1, !UPT ;  /* 0x0000001d3f217290 */ /* 0x000fe20008ffe43f */
[----:B------:R-:W-:Y:S01]  /*4cf0*/  LOP3.LUT R5, R5, R14, RZ, 0x3c, !PT ;  /* 0x0000000e05057212 */ /* 0x000fe200078e3cff */
[----:B------:R-:W-:Y:S01]  /*4d00*/  UMOV UR18, 0x0 ;  /* 0x0000000000127882 */ /* 0x000fe20000000000 */
[----:B------:R-:W-:Y:S01]  /*4d10*/  UMOV UR19, 0x10000000 ;  /* 0x1000000000137882 */ /* 0x000fe20000000000 */
[----:B------:R-:W-:-:S02]  /*4d20*/  UMOV UR11, UR23 ;  /* 0x00000017000b7c82 */ /* 0x000fc40008000000 */
[----:B------:R0:W-:Y:S02]  /*4d30*/  UTMALDG.3D.MULTICAST [UR8], [UR16], UR21, desc[UR18] ;  /* 0x00001208100073b4 */ /* 0x0001e40008011815 */
[----:B0-----:R-:W-:Y:S01]  /*4d40*/  UMOV UR8, UR22 ;  /* 0x0000001600087c82 */ /* 0x001fe20008000000 */
[----:B------:R-:W-:Y:S02]  /*4d50*/  UMOV UR11, UR26 ;  /* 0x0000001a000b7c82 */ /* 0x000fe40008000000 */
[----:B------:R0:W-:Y:S02]  /*4d60*/  UTMALDG.3D.MULTICAST [UR8], [UR32], UR31, desc[UR18] ;  /* 0x00001208200073b4 */ /* 0x0001e4000801181f */
[----:B0-----:R-:W-:Y:S05]  /*4d70*/  @P1 BRA `(.L_x_114) ;  /* 0xfffffffc00441947 */ /* 0x001fea000383ffff */
.L_x_111:
[----:B------:R-:W-:Y:S05]  /*4d80*/  BSYNC B1 ;  /* 0x0000000000017941 */ /* 0x000fea0003800000 */
.L_x_110:
[----:B------:R-:W-:Y:S01]  /*4d90*/  LOP3.LUT P1, RZ, R10, 0xff, RZ, 0xc0, !PT ;  /* 0x000000ff0aff7812 */ /* 0x000fe2000782c0ff */
[C---:B------:R-:W-:Y:S01]  /*4da0*/  IMAD.IADD R12, R3.reuse, 0x1, R12 ;  /* 0x00000001030c7824 */ /* 0x040fe200078e020c */
[----:B------:R-:W-:Y:S01]  /*4db0*/  ULDC.64 UR8, c[0x0][0x650] ;  /* 0x0001940000087ab9 */ /* 0x000fe20000000a00 */
[C---:B------:R-:W-:Y:S01]  /*4dc0*/  ISETP.GE.U32.AND P2, PT, R3.reuse, 0x3, PT ;  /* 0x000000030300780c */ /* 0x040fe20003f46070 */
[----:B------:R-:W-:Y:S01]  /*4dd0*/  BSSY B1, `(.L_x_115) ;  /* 0x000006a000017945 */ /* 0x000fe20003800000 */
[----:B------:R-:W-:Y:S01]  /*4de0*/  IMAD.MOV.U32 R11, RZ, RZ, -0x1 ;  /* 0xffffffffff0b7424 */ /* 0x000fe200078e00ff */
[----:B------:R-:W-:Y:S01]  /*4df0*/  ISETP.GT.U32.AND P0, PT, R12, 0x2, PT ;  /* 0x000000020c00780c */ /* 0x000fe20003f04070 */
[----:B------:R-:W-:Y:S01]  /*4e00*/  IMAD.MOV.U32 R20, RZ, RZ, -0x1 ;  /* 0xffffffffff147424 */ /* 0x000fe200078e00ff */
[----:B------:R-:W-:Y:S01]  /*4e10*/  PRMT R10, RZ, 0x7610, R10 ;  /* 0x00007610ff0a7816 */ /* 0x000fe2000000000a */
[----:B------:R-:W-:Y:S01]  /*4e20*/  IMAD.MOV.U32 R13, RZ, RZ, -0x1 ;  /* 0xffffffffff0d7424 */ /* 0x000fe200078e00ff */
[----:B------:R-:W-:-:S03]  /*4e30*/  ISETP.LT.U32.AND P0, PT, R3, 0x3, P0 ;  /* 0x000000030300780c */ /* 0x000fc60000701070 */
[----:B------:R-:W0:Y:S01]  /*4e40*/  @P1 S2R R5, SR_CgaCtaId ;  /* 0x0000000000051919 */ /* 0x000e220000008800 */
[----:B------:R-:W-:-:S04]  /*4e50*/  @P1 MOV R4, 0x400 ;  /* 0x0000040000041802 */ /* 0x000fc80000000f00 */
[----:B0-----:R-:W-:Y:S01]  /*4e60*/  @P1 LEA R6, R5, R4, 0x18 ;  /* 0x0000000405061211 */ /* 0x001fe200078ec0ff */
[----:B------:R-:W-:-:S03]  /*4e70*/  IMAD.WIDE.U32 R4, R12, -0x55555555, RZ ;  /* 0xaaaaaaab0c047825 */ /* 0x000fc600078e00ff */
[----:B------:R0:W-:Y:S01]  /*4e80*/  @P1 SYNCS.ARRIVE.TRANS64.A1T0 RZ, [R6+URZ+0x48], RZ ;  /* 0x000048ff06ff19a7 */ /* 0x0001e2000810003f */
[----:B------:R-:W-:Y:S02]  /*4e90*/  IADD3 R16, P1, R16, UR24, RZ ;  /* 0x0000001810107c10 */ /* 0x000fe4000ff3e0ff */
[----:B------:R-:W-:Y:S02]  /*4ea0*/  SHF.R.U32.HI R7, RZ, 0x1, R5 ;  /* 0x00000001ff077819 */ /* 0x000fe40000011605 */
[----:B------:R-:W-:Y:S02]  /*4eb0*/  SEL R5, RZ, 0x1, !P0 ;  /* 0x00000001ff057807 */ /* 0x000fe40004000000 */
[----:B------:R-:W-:Y:S01]  /*4ec0*/  IADD3.X R17, R17, UR15, RZ, P1, !PT ;  /* 0x0000000f11117c10 */ /* 0x000fe20008ffe4ff */
[----:B------:R-:W-:Y:S01]  /*4ed0*/  IMAD R12, R7, -0x3, R12 ;  /* 0xfffffffd070c7824 */ /* 0x000fe200078e020c */
[----:B------:R-:W-:Y:S02]  /*4ee0*/  ISETP.GE.U32.AND P0, PT, R16, UR8, PT ;  /* 0x0000000810007c0c */ /* 0x000fe4000bf06070 */
[----:B------:R-:W-:-:S02]  /*4ef0*/  LOP3.LUT R0, R0, R5, RZ, 0x3c, !PT ;  /* 0x0000000500007212 */ /* 0x000fc400078e3cff */
[----:B------:R-:W-:Y:S02]  /*4f00*/  ISETP.GE.U32.AND.EX P0, PT, R17, UR9, PT, P0 ;  /* 0x0000000911007c0c */ /* 0x000fe4000bf06100 */
[----:B------:R-:W-:Y:S02]  /*4f10*/  @P2 LOP3.LUT R0, R0, 0x1, R7, 0x78, !PT ;  /* 0x0000000100002812 */ /* 0x000fe400078e7807 */
[----:B------:R-:W-:-:S09]  /*4f20*/  PRMT R4, RZ, 0x7610, R4 ;  /* 0x00007610ff047816 */ /* 0x000fd20000000004 */
[----:B0-----:R-:W-:Y:S05]  /*4f30*/  @P0 BRA `(.L_x_116) ;  /* 0x00000004004c0947 */ /* 0x001fea0003800000 */
[----:B------:R-:W0:Y:S01]  /*4f40*/  S2R R14, SR_CTAID.X ;  /* 0x00000000000e7919 */ /* 0x000e220000002500 */
[----:B------:R-:W-:Y:S01]  /*4f50*/  ULDC.64 UR8, c[0x0][0x628] ;  /* 0x00018a0000087ab9 */ /* 0x000fe20000000a00 */
[----:B------:R-:W1:Y:S01]  /*4f60*/  LDC R15, c[0x0][0x144] ;  /* 0x00005100ff0f7b82 */ /* 0x000e620000000800 */
[----:B------:R-:W-:Y:S01]  /*4f70*/  ISETP.NE.U32.AND P0, PT, RZ, UR8, PT ;  /* 0x00000008ff007c0c */ /* 0x000fe2000bf05070 */
[----:B------:R-:W2:Y:S01]  /*4f80*/  S2R R11, SR_CTAID.Y ;  /* 0x00000000000b7919 */ /* 0x000ea20000002600 */
[----:B------:R-:W-:Y:S01]  /*4f90*/  ULDC UR10, c[0x0][0x150] ;  /* 0x00005400000a7ab9 */ /* 0x000fe20000000800 */
[----:B------:R-:W-:Y:S01]  /*4fa0*/  ULDC UR11, c[0x0][0x630] ;  /* 0x00018c00000b7ab9 */ /* 0x000fe20000000800 */
[----:B------:R-:W-:Y:S01]  /*4fb0*/  ISETP.NE.AND.EX P0, PT, RZ, UR9, PT, P0 ;  /* 0x00000009ff007c0c */ /* 0x000fe2000bf05300 */
[----:B------:R-:W-:Y:S01]  /*4fc0*/  IMAD.MOV.U32 R4, RZ, RZ, R16 ;  /* 0x000000ffff047224 */ /* 0x000fe200078e0010 */
[----:B0-----:R-:W-:-:S05]  /*4fd0*/  I2FP.F32.U32 R5, R14 ;  /* 0x0000000e00057245 */ /* 0x001fca0000201000 */
[----:B------:R-:W-:Y:S01]  /*4fe0*/  FMUL R20, R5, UR10 ;  /* 0x0000000a05147c20 */ /* 0x000fe20008400000 */
[----:B------:R-:W-:-:S05]  /*4ff0*/  IMAD.MOV.U32 R5, RZ, RZ, R17 ;  /* 0x000000ffff057224 */ /* 0x000fca00078e0011 */
[----:B--2---:R-:W-:Y:S05]  /*5000*/  @!P0 BRA `(.L_x_117) ;  /* 0x0000000000288947 */ /* 0x004fea0003800000 */
[----:B------:R-:W-:Y:S02]  /*5010*/  ULDC UR10, c[0x0][0x634] ;  /* 0x00018d00000a7ab9 */ /* 0x000fe40000000800 */
[----:B------:R-:W-:-:S05]  /*5020*/  IADD3 R5, P0, R16, UR10, RZ ;  /* 0x0000000a10057c10 */ /* 0x000fca000ff1e0ff */
[----:B------:R-:W-:-:S04]  /*5030*/  IMAD.X R13, RZ, RZ, R17, P0 ;  /* 0x000000ffff0d7224 */ /* 0x000fc800000e0611 */
[----:B------:R-:W-:-:S04]  /*5040*/  IMAD.WIDE.U32 R6, R13, UR8, RZ ;  /* 0x000000080d067c25 */ /* 0x000fc8000f8e00ff */
[----:B------:R-:W-:-:S04]  /*5050*/  IMAD.WIDE.U32 R6, P0, R5, UR9, R6 ;  /* 0x0000000905067c25 */ /* 0x000fc8000f800006 */
[----:B------:R-:W-:-:S04]  /*5060*/  IMAD.WIDE.U32 R4, R5, UR8, RZ ;  /* 0x0000000805047c25 */ /* 0x000fc8000f8e00ff */
[----:B------:R-:W-:Y:S01]  /*5070*/  IMAD.MOV.U32 R4, RZ, RZ, R7 ;  /* 0x000000ffff047224 */ /* 0x000fe200078e0007 */
[----:B------:R-:W-:Y:S01]  /*5080*/  IADD3 RZ, P1, R5, R6, RZ ;  /* 0x0000000605ff7210 */ /* 0x000fe20007f3e0ff */
[----:B------:R-:W-:-:S04]  /*5090*/  IMAD.X R5, RZ, RZ, RZ, P0 ;  /* 0x000000ffff057224 */ /* 0x000fc800000e06ff */
[----:B------:R-:W-:-:S08]  /*50a0*/  IMAD.WIDE.U32.X R4, R13, UR9, R4, P1 ;  /* 0x000000090d047c25 */ /* 0x000fd000088e0404 */
.L_x_117:
[--C-:B------:R-:W-:Y:S01]  /*50b0*/  SHF.R.U64 R13, R4, UR11, R5.reuse ;  /* 0x0000000b040d7c19 */ /* 0x100fe20008001205 */
[----:B------:R-:W0:Y:S01]  /*50c0*/  F2I.U32.TRUNC.NTZ R20, R20 ;  /* 0x0000001400147305 */ /* 0x000e22000020f000 */
[----:B------:R-:W-:Y:S01]  /*50d0*/  SHF.R.U32.HI R4, RZ, UR11, R5 ;  /* 0x0000000bff047c19 */ /* 0x000fe20008011605 */
[----:B------:R-:W-:Y:S01]  /*50e0*/  ULDC.64 UR8, c[0x0][0x620] ;  /* 0x0001880000087ab9 */ /* 0x000fe20000000a00 */
[----:B------:R-:W-:Y:S01]  /*50f0*/  IADD3 R7, P0, RZ, -R13, RZ ;  /* 0x8000000dff077210 */ /* 0x000fe20007f1e0ff */
[----:B------:R-:W-:Y:S01]  /*5100*/  ULDC.64 UR10, c[0x0][0x640] ;  /* 0x00019000000a7ab9 */ /* 0x000fe20000000a00 */
[----:B------:R-:W2:Y:S03]  /*5110*/  LDC R22, c[0x0][0x148] ;  /* 0x00005200ff167b82 */ /* 0x000ea60000000800 */
[----:B------:R-:W-:Y:S01]  /*5120*/  IMAD.X R4, RZ, RZ, ~R4, P0 ;  /* 0x000000ffff047224 */ /* 0x000fe200000e0e04 */
[----:B------:R-:W-:-:S03]  /*5130*/  ISETP.NE.U32.AND P0, PT, RZ, UR10, PT ;  /* 0x0000000aff007c0c */ /* 0x000fc6000bf05070 */
[----:B------:R-:W-:Y:S01]  /*5140*/  IMAD R6, R4, UR8, RZ ;  /* 0x0000000804067c24 */ /* 0x000fe2000f8e02ff */
[----:B------:R-:W-:Y:S01]  /*5150*/  ISETP.NE.AND.EX P0, PT, RZ, UR11, PT, P0 ;  /* 0x0000000bff007c0c */ /* 0x000fe2000bf05300 */
[----:B------:R-:W-:Y:S01]  /*5160*/  IMAD.WIDE.U32 R4, R7, UR8, R16 ;  /* 0x0000000807047c25 */ /* 0x000fe2000f8e0010 */
[----:B------:R-:W-:-:S03]  /*5170*/  ULDC UR8, c[0x0][0x618] ;  /* 0x0001860000087ab9 */ /* 0x000fc60000000800 */
[----:B------:R-:W-:Y:S01]  /*5180*/  IMAD R7, R7, UR9, R6 ;  /* 0x0000000907077c24 */ /* 0x000fe2000f8e0206 */
[----:B------:R-:W-:Y:S01]  /*5190*/  ULDC UR9, c[0x0][0x154] ;  /* 0x0000550000097ab9 */ /* 0x000fe20000000800 */
[----:B0-----:R-:W-:Y:S02]  /*51a0*/  IMAD.MOV R6, RZ, RZ, -R20 ;  /* 0x000000ffff067224 */ /* 0x001fe400078e0a14 */
[----:B------:R-:W-:Y:S02]  /*51b0*/  IMAD.IADD R5, R5, 0x1, R7 ;  /* 0x0000000105057824 */ /* 0x000fe400078e0207 */
[----:B-1----:R-:W-:Y:S01]  /*51c0*/  IMAD R14, R15, R6, R14 ;  /* 0x000000060f0e7224 */ /* 0x002fe200078e020e */
[----:B------:R-:W-:Y:S02]  /*51d0*/  I2FP.F32.U32 R6, R11 ;  /* 0x0000000b00067245 */ /* 0x000fe40000201000 */
[--C-:B------:R-:W-:Y:S02]  /*51e0*/  SHF.R.U64 R15, R4, UR8, R5.reuse ;  /* 0x00000008040f7c19 */ /* 0x100fe40008001205 */
[----:B------:R-:W-:Y:S01]  /*51f0*/  SHF.R.U32.HI R4, RZ, UR8, R5 ;  /* 0x00000008ff047c19 */ /* 0x000fe20008011605 */
[----:B------:R-:W-:Y:S01]  /*5200*/  FMUL R6, R6, UR9 ;  /* 0x0000000906067c20 */ /* 0x000fe20008400000 */
[----:B------:R-:W-:-:S02]  /*5210*/  ULDC UR8, c[0x0][0x608] ;  /* 0x0001820000087ab9 */ /* 0x000fc40000000800 */
[--C-:B------:R-:W-:Y:S01]  /*5220*/  SHF.R.U64 R21, R15, UR8, R4.reuse ;  /* 0x000000080f157c19 */ /* 0x100fe20008001204 */
[----:B------:R0:W1:Y:S01]  /*5230*/  F2I.U32.TRUNC.NTZ R24, R6 ;  /* 0x0000000600187305 */ /* 0x000062000020f000 */
[----:B------:R-:W-:Y:S01]  /*5240*/  SHF.R.U32.HI R4, RZ, UR8, R4 ;  /* 0x00000008ff047c19 */ /* 0x000fe20008011604 */
[----:B------:R-:W-:-:S03]  /*5250*/  ULDC UR8, c[0x0][0x658] ;  /* 0x0001960000087ab9 */ /* 0x000fc60000000800 */
[--C-:B------:R-:W-:Y:S02]  /*5260*/  SHF.R.U64 R20, R21, UR8, R4.reuse ;  /* 0x0000000815147c19 */ /* 0x100fe40008001204 */
[----:B------:R-:W-:-:S03]  /*5270*/  SHF.R.U32.HI R23, RZ, UR8, R4 ;  /* 0x00000008ff177c19 */ /* 0x000fc60008011604 */
[----:B------:R-:W-:Y:S02]  /*5280*/  IMAD.MOV.U32 R4, RZ, RZ, R20 ;  /* 0x000000ffff047224 */ /* 0x000fe400078e0014 */
[----:B------:R-:W-:Y:S01]  /*5290*/  IMAD.MOV.U32 R5, RZ, RZ, R23 ;  /* 0x000000ffff057224 */ /* 0x000fe200078e0017 */
[----:B0-----:R-:W-:Y:S06]  /*52a0*/  @!P0 BRA `(.L_x_118) ;  /* 0x0000000000288947 */ /* 0x001fec0003800000 */
        /* <DEDUP_REMOVED lines=10> */
.L_x_118:
[----:B------:R-:W-:Y:S01]  /*5350*/  ISETP.NE.AND P0, PT, R2, 0x1, PT ;  /* 0x000000010200780c */ /* 0x000fe20003f05270 */
[----:B------:R-:W-:Y:S01]  /*5360*/  ULDC UR8, c[0x0][0x648] ;  /* 0x0001920000087ab9 */ /* 0x000fe20000000800 */
[----:B-1----:R-:W-:Y:S01]  /*5370*/  IMAD.MOV R24, RZ, RZ, -R24 ;  /* 0x000000ffff187224 */ /* 0x002fe200078e0a18 */
[----:B------:R-:W-:Y:S01]  /*5380*/  SHF.R.U64 R4, R4, UR8, R5 ;  /* 0x0000000804047c19 */ /* 0x000fe20008001205 */
[----:B------:R-:W-:Y:S01]  /*5390*/  ULDC UR8, c[0x0][0x638] ;  /* 0x00018e0000087ab9 */ /* 0x000fe20000000800 */
[----:B------:R-:W-:Y:S01]  /*53a0*/  LOP3.LUT R21, R21, UR7, RZ, 0xc0, !PT ;  /* 0x0000000715157c12 */ /* 0x000fe2000f8ec0ff */
[----:B------:R-:W-:Y:S02]  /*53b0*/  ULDC UR9, c[0x0][0x610] ;  /* 0x0001840000097ab9 */ /* 0x000fe40000000800 */
[----:B------:R-:W-:Y:S02]  /*53c0*/  IMAD.MOV R5, RZ, RZ, -R4 ;  /* 0x000000ffff057224 */ /* 0x000fe400078e0a04 */
[----:B------:R-:W-:-:S02]  /*53d0*/  IMAD R21, R4, UR5, R21 ;  /* 0x0000000504157c24 */ /* 0x000fc4000f8e0215 */
[----:B------:R-:W-:Y:S01]  /*53e0*/  IMAD R20, R5, UR8, R20 ;  /* 0x0000000805147c24 */ /* 0x000fe2000f8e0214 */
[----:B------:R-:W-:Y:S01]  /*53f0*/  ULDC UR8, c[0x0][0x600] ;  /* 0x0001800000087ab9 */ /* 0x000fe20000000800 */
[----:B--2---:R-:W-:Y:S01]  /*5400*/  @P0 IMAD R14, R22, R24, R11 ;  /* 0x00000018160e0224 */ /* 0x004fe200078e020b */
[----:B------:R-:W-:Y:S01]  /*5410*/  LOP3.LUT R11, R15, UR4, RZ, 0xc0, !PT ;  /* 0x000000040f0b7c12 */ /* 0x000fe2000f8ec0ff */
[----:B------:R-:W-:Y:S02]  /*5420*/  IMAD.MOV.U32 R4, RZ, RZ, 0x1 ;  /* 0x00000001ff047424 */ /* 0x000fe400078e00ff */
[----:B------:R-:W-:Y:S02]  /*5430*/  IMAD R14, R21, UR9, R14 ;  /* 0x00000009150e7c24 */ /* 0x000fe4000f8e020e */
[----:B------:R-:W-:-:S05]  /*5440*/  IMAD R11, R20, UR8, R11 ;  /* 0x00000008140b7c24 */ /* 0x000fca000f8e020b */
[----:B------:R-:W-:Y:S02]  /*5450*/  SEL R20, R11, R14, !P0 ;  /* 0x0000000e0b147207 */ /* 0x000fe40004000000 */
[----:B------:R-:W-:-:S07]  /*5460*/  SEL R11, R14, R11, !P0 ;  /* 0x0000000b0e0b7207 */ /* 0x000fce0004000000 */
.L_x_116:
[----:B------:R-:W-:Y:S05]  /*5470*/  BSYNC B1 ;  /* 0x0000000000017941 */ /* 0x000fea0003800000 */
.L_x_115:
[----:B------:R-:W-:-:S13]  /*5480*/  LOP3.LUT P0, RZ, R4, 0xff, RZ, 0xc0, !PT ;  /* 0x000000ff04ff7812 */ /* 0x000fda000780c0ff */
[----:B------:R-:W-:Y:S05]  /*5490*/  @P0 BRA `(.L_x_119) ;  /* 0xfffffff400440947 */ /* 0x000fea000383ffff */
[----:B------:R-:W-:Y:S05]  /*54a0*/  BSYNC B0 ;  /* 0x0000000000007941 */ /* 0x000fea0003800000 */
.L_x_108:
[----:B------:R-:W-:-:S03]  /*54b0*/  UMOV UR8, 0xffffffff ;  /* 0xffffffff00087882 */ /* 0x000fc60000000000 */
[----:B------:R-:W-:Y:S05]  /*54c0*/  BRA.DIV UR8, `(.L_x_120) ;  /* 0x0000000208f07947 */ /* 0x000fea000b800000 */
[----:B------:R-:W-:-:S13]  /*54d0*/  ELECT P6, URZ, PT ;  /* 0x00000000003f782f */ /* 0x000fda00038c0000 */
.L_x_133:
[----:B------:R-:W-:Y:S04]  /*54e0*/  BSSY B0, `(.L_x_121) ;  /* 0x0000022000007945 */ /* 0x000fe80003800000 */
[----:B------:R-:W-:Y:S05]  /*54f0*/  @!P6 BRA `(.L_x_122) ;  /* 0x000000000080e947 */ /* 0x000fea0003800000 */
[----:B------:R-:W-:-:S04]  /*5500*/  LOP3.LUT R19, R19, 0x2, RZ, 0xfc, !PT ;  /* 0x0000000213137812 */ /* 0x000fc800078efcff */
[----:B------:R-:W-:-:S13]  /*5510*/  ISETP.NE.AND P0, PT, R19, 0x3, PT ;  /* 0x000000031300780c */ /* 0x000fda0003f05270 */
[----:B------:R-:W-:Y:S05]  /*5520*/  @!P0 BRA `(.L_x_123) ;  /* 0x0000000000048947 */ /* 0x000fea0003800000 */
[----:B------:R-:W-:Y:S01]  /*5530*/  BPT.TRAP 0x1 ;  /* 0x000000040000795c */ /* 0x000fe20000300000 */
.L_x_123:
[----:B------:R-:W0:Y:S01]  /*5540*/  S2R R3, SR_CgaCtaId ;  /* 0x0000000000037919 */ /* 0x000e220000008800 */
[----:B------:R-:W-:-:S04]  /*5550*/  MOV R2, 0x400 ;  /* 0x0000040000027802 */ /* 0x000fc80000000f00 */
[----:B0-----:R-:W-:Y:S02]  /*5560*/  LEA R3, R3, R2, 0x18 ;  /* 0x0000000203037211 */ /* 0x001fe400078ec0ff */
[----:B------:R-:W-:-:S03]  /*5570*/  SHF.L.U32 R2, R0, 0x1f, RZ ;  /* 0x0000001f00027819 */ /* 0x000fc600000006ff */
[----:B------:R-:W-:-:S04]  /*5580*/  VIADD R3, R3, 0x18 ;  /* 0x0000001803037836 */ /* 0x000fc80000000000 */
[C---:B------:R-:W-:Y:S02]  /*5590*/  IMAD R7, R12.reuse, 0x8, R3 ;  /* 0x000000080c077824 */ /* 0x040fe400078e0203 */
[----:B------:R-:W-:Y:S02]  /*55a0*/  VIADD R12, R12, 0x1 ;  /* 0x000000010c0c7836 */ /* 0x000fe40000000000 */
[----:B------:R-:W0:Y:S03]  /*55b0*/  SYNCS.PHASECHK.TRANS64.TRYWAIT P0, [R7+URZ], R2 ;  /* 0x00000002070075a7 */ /* 0x000e26000800017f */
[----:B------:R-:W-:-:S04]  /*55c0*/  ISETP.NE.AND P1, PT, R12, 0x3, PT ;  /* 0x000000030c00780c */ /* 0x000fc80003f25270 */
[----:B------:R-:W-:Y:S02]  /*55d0*/  SEL R5, RZ, 0x1, P1 ;  /* 0x00000001ff057807 */ /* 0x000fe40000800000 */
[----:B------:R-:W-:Y:S02]  /*55e0*/  SEL R12, R12, RZ, P1 ;  /* 0x000000ff0c0c7207 */ /* 0x000fe40000800000 */
[----:B------:R-:W-:-:S03]  /*55f0*/  LOP3.LUT R5, R0, R5, RZ, 0x3c, !PT ;  /* 0x0000000500057212 */ /* 0x000fc600078e3cff */
[----:B------:R-:W-:Y:S01]  /*5600*/  IMAD R9, R12, 0x8, R3 ;  /* 0x000000080c097824 */ /* 0x000fe200078e0203 */
[----:B------:R-:W-:Y:S01]  /*5610*/  SHF.L.U32 R4, R5, 0x1f, RZ ;  /* 0x0000001f05047819 */ /* 0x000fe200000006ff */
[----:B0-----:R-:W-:Y:S06]  /*5620*/  @!P0 BRA `(.L_x_124) ;  /* 0x0000000000b88947 */ /* 0x001fec0003800000 */
.L_x_134:
[----:B------:R-:W1:Y:S01]  /*5630*/  SYNCS.PHASECHK.TRANS64.TRYWAIT P0, [R9+URZ], R4 ;  /* 0x00000004090075a7 */ /* 0x000e62000800017f */
[----:B------:R-:W-:-:S05]  /*5640*/  VIADD R0, R12, 0x1 ;  /* 0x000000010c007836 */ /* 0x000fca0000000000 */
[----:B------:R-:W-:-:S04]  /*5650*/  ISETP.NE.AND P1, PT, R0, 0x3, PT ;  /* 0x000000030000780c */ /* 0x000fc80003f25270 */
[----:B0-----:R-:W-:Y:S02]  /*5660*/  SEL R2, RZ, 0x1, P1 ;  /* 0x00000001ff027807 */ /* 0x001fe40000800000 */
[----:B------:R-:W-:Y:S02]  /*5670*/  SEL R0, R0, RZ, P1 ;  /* 0x000000ff00007207 */ /* 0x000fe40000800000 */
[----:B------:R-:W-:Y:S01]  /*5680*/  LOP3.LUT R2, R5, R2, RZ, 0x3c, !PT ;  /* 0x0000000205027212 */ /* 0x000fe200078e3cff */
[----:B-1----:R-:W-:Y:S06]  /*5690*/  @!P0 BRA `(.L_x_125) ;  /* 0x0000000000b08947 */ /* 0x002fec0003800000 */
.L_x_135:
[----:B------:R-:W-:Y:S01]  /*56a0*/  IMAD R3, R0, 0x8, R3 ;  /* 0x0000000800037824 */ /* 0x000fe200078e0203 */
[----:B------:R-:W-:-:S07]  /*56b0*/  SHF.L.U32 R0, R2, 0x1f, RZ ;  /* 0x0000001f02007819 */ /* 0x000fce00000006ff */
.L_x_126:
[----:B-1----:R1:W2:Y:S02]  /*56c0*/  SYNCS.PHASECHK.TRANS64.TRYWAIT P0, [R3+URZ], R0 ;  /* 0x00000000030075a7 */ /* 0x0022a4000800017f */
[----:B--2---:R-:W-:Y:S05]  /*56d0*/  @!P0 NANOSLEEP.SYNCS 0x989680 ;  /* 0x009896800000895d */ /* 0x004fea0003900000 */
[----:B------:R-:W2:Y:S02]  /*56e0*/  @!P0 SYNCS.PHASECHK.TRANS64 P0, [R3+URZ], R0 ;  /* 0x00000000030085a7 */ /* 0x000ea4000800007f */
[----:B--2---:R-:W-:Y:S05]  /*56f0*/  @!P0 BRA `(.L_x_126) ;  /* 0xfffffffc00f08947 */ /* 0x004fea000383ffff */
.L_x_122:
[----:B------:R-:W-:Y:S05]  /*5700*/  BSYNC B0 ;  /* 0x0000000000007941 */ /* 0x000fea0003800000 */
.L_x_121:
[----:B------:R-:W-:Y:S05]  /*5710*/  EXIT ;  /* 0x000000000000794d */ /* 0x000fea0003800000 */
.L_x_21:
[----:B---3--:R3:W4:Y:S02]  /*5720*/  SYNCS.PHASECHK.TRANS64.TRYWAIT P1, [R3+URZ], R0 ;  /* 0x00000000030075a7 */ /* 0x008724000802017f */
[----:B----4-:R-:W-:Y:S05]  /*5730*/  @!P1 NANOSLEEP.SYNCS 0x989680 ;  /* 0x009896800000995d */ /* 0x010fea0003900000 */
[----:B------:R-:W4:Y:S02]  /*5740*/  @!P1 SYNCS.PHASECHK.TRANS64 P1, [R3+URZ], R0 ;  /* 0x00000000030095a7 */ /* 0x000f24000802007f */
[----:B----4-:R-:W-:Y:S05]  /*5750*/  @!P1 BRA `(.L_x_21) ;  /* 0xfffffffc00f09947 */ /* 0x010fea000383ffff */
[----:B------:R-:W-:Y:S05]  /*5760*/  BRA `(.L_x_20) ;  /* 0xffffffbc00607947 */ /* 0x000fea000383ffff */
.L_x_26:
[----:B-1----:R1:W2:Y:S02]  /*5770*/  SYNCS.PHASECHK.TRANS64.TRYWAIT P1, [R5+URZ], R4 ;  /* 0x00000004050075a7 */ /* 0x0022a4000802017f */
[----:B--2---:R-:W-:Y:S05]  /*5780*/  @!P1 NANOSLEEP.SYNCS 0x989680 ;  /* 0x009896800000995d */ /* 0x004fea0003900000 */
[----:B------:R-:W2:Y:S02]  /*5790*/  @!P1 SYNCS.PHASECHK.TRANS64 P1, [R5+URZ], R4 ;  /* 0x00000004050095a7 */ /* 0x000ea4000802007f */
[----:B--2---:R-:W-:Y:S05]  /*57a0*/  @!P1 BRA `(.L_x_26) ;  /* 0xfffffffc00f09947 */ /* 0x004fea000383ffff */
[----:B------:R-:W-:Y:S05]  /*57b0*/  BRA `(.L_x_25) ;  /* 0xffffffc000107947 */ /* 0x000fea000383ffff */
.L_x_109:
[----:B------:R-:W-:Y:S01]  /*57c0*/  BSSY B1, `(.L_x_127) ;  /* 0x0000006000017945 */ /* 0x000fe20003800000 */
[----:B------:R-:W-:-:S07]  /*57d0*/  IMAD.MOV.U32 R15, RZ, RZ, -0x1 ;  /* 0xffffffffff0f7424 */ /* 0x000fce00078e00ff */
[----:B------:R-:W-:Y:S05]  /*57e0*/  WARPSYNC.COLLECTIVE R15, `(.L_x_128) ;  /* 0x000000000f0c7348 */ /* 0x000fea0003c00000 */
[----:B------:R-:W-:Y:S02]  /*57f0*/  ELECT P6, UR62, PT ;  /* 0x00000000003e782f */ /* 0x000fe400038c0000 */
[----:B------:R-:W-:Y:S01]  /*5800*/  MOV R14, UR62 ;  /* 0x0000003e000e7c02 */ /* 0x000fe20008000f00 */
[----:B------:R-:W-:Y:S10]  /*5810*/  ENDCOLLECTIVE ;  /* 0x000000000000791b */ /* 0x000ff40003800000 */
.L_x_128:
[----:B------:R-:W-:Y:S05]  /*5820*/  BSYNC B1 ;  /* 0x0000000000017941 */ /* 0x000fea0003800000 */
.L_x_127:
[----:B------:R-:W-:Y:S05]  /*5830*/  BRA `(.L_x_129) ;  /* 0xfffffff000687947 */ /* 0x000fea000383ffff */
.L_x_112:
[----:B0-----:R0:W1:Y:S02]  /*5840*/  SYNCS.PHASECHK.TRANS64.TRYWAIT P0, [R14+URZ+0x18], R7 ;  /* 0x000018070e0075a7 */ /* 0x001064000800017f */
[----:B-1----:R-:W-:Y:S05]  /*5850*/  @!P0 NANOSLEEP.SYNCS 0x989680 ;  /* 0x009896800000895d */ /* 0x002fea0003900000 */
[----:B------:R-:W1:Y:S02]  /*5860*/  @!P0 SYNCS.PHASECHK.TRANS64 P0, [R14+URZ+0x18], R7 ;  /* 0x000018070e0085a7 */ /* 0x000e64000800007f */
[----:B-1----:R-:W-:Y:S05]  /*5870*/  @!P0 BRA `(.L_x_112) ;  /* 0xfffffffc00f08947 */ /* 0x002fea000383ffff */
[----:B------:R-:W-:Y:S05]  /*5880*/  BRA `(.L_x_130) ;  /* 0xfffffff000a47947 */ /* 0x000fea000383ffff */
.L_x_120:
[----:B------:R-:W-:Y:S01]  /*5890*/  BSSY B0, `(.L_x_131) ;  /* 0x0000006000007945 */ /* 0x000fe20003800000 */
[----:B------:R-:W-:-:S07]  /*58a0*/  IMAD.MOV.U32 R15, RZ, RZ, -0x1 ;  /* 0xffffffffff0f7424 */ /* 0x000fce00078e00ff */
[----:B------:R-:W-:Y:S05]  /*58b0*/  WARPSYNC.COLLECTIVE R15, `(.L_x_132) ;  /* 0x000000000f0c7348 */ /* 0x000fea0003c00000 */
[----:B------:R-:W-:Y:S02]  /*58c0*/  ELECT P6, UR62, PT ;  /* 0x00000000003e782f */ /* 0x000fe400038c0000 */
[----:B------:R-:W-:Y:S01]  /*58d0*/  MOV R14, UR62 ;  /* 0x0000003e000e7c02 */ /* 0x000fe20008000f00 */
[----:B------:R-:W-:Y:S10]  /*58e0*/  ENDCOLLECTIVE ;  /* 0x000000000000791b */ /* 0x000ff40003800000 */
.L_x_132:
[----:B------:R-:W-:Y:S05]  /*58f0*/  BSYNC B0 ;  /* 0x0000000000007941 */ /* 0x000fea0003800000 */
.L_x_131:
[----:B------:R-:W-:Y:S05]  /*5900*/  BRA `(.L_x_133) ;  /* 0xfffffff800f47947 */ /* 0x000fea000383ffff */
.L_x_124:
[----:B0-----:R0:W1:Y:S02]  /*5910*/  SYNCS.PHASECHK.TRANS64.TRYWAIT P0, [R7+URZ], R2 ;  /* 0x00000002070075a7 */ /* 0x001064000800017f */
[----:B-1----:R-:W-:Y:S05]  /*5920*/  @!P0 NANOSLEEP.SYNCS 0x989680 ;  /* 0x009896800000895d */ /* 0x002fea0003900000 */
[----:B------:R-:W1:Y:S02]  /*5930*/  @!P0 SYNCS.PHASECHK.TRANS64 P0, [R7+URZ], R2 ;  /* 0x00000002070085a7 */ /* 0x000e64000800007f */
[----:B-1----:R-:W-:Y:S05]  /*5940*/  @!P0 BRA `(.L_x_124) ;  /* 0xfffffffc00f08947 */ /* 0x002fea000383ffff */
[----:B------:R-:W-:Y:S05]  /*5950*/  BRA `(.L_x_134) ;  /* 0xfffffffc00347947 */ /* 0x000fea000383ffff */
.L_x_125:
[----:B0-----:R0:W1:Y:S02]  /*5960*/  SYNCS.PHASECHK.TRANS64.TRYWAIT P0, [R9+URZ], R4 ;  /* 0x00000004090075a7 */ /* 0x001064000800017f */
[----:B-1----:R-:W-:Y:S05]  /*5970*/  @!P0 NANOSLEEP.SYNCS 0x989680 ;  /* 0x009896800000895d */ /* 0x002fea0003900000 */
[----:B------:R-:W1:Y:S02]  /*5980*/  @!P0 SYNCS.PHASECHK.TRANS64 P0, [R9+URZ], R4 ;  /* 0x00000004090085a7 */ /* 0x000e64000800007f */
[----:B-1----:R-:W-:Y:S05]  /*5990*/  @!P0 BRA `(.L_x_125) ;  /* 0xfffffffc00f08947 */ /* 0x002fea000383ffff */
[----:B------:R-:W-:Y:S05]  /*59a0*/  BRA `(.L_x_135) ;  /* 0xfffffffc003c7947 */ /* 0x000fea000383ffff */
.L_x_136:
[----:B------:R-:W-:-:S00]  /*59b0*/  BRA `(.L_x_136) ;  /* 0xfffffffc00fc7947 */ /* 0x000fc0000383ffff */
[----:B------:R-:W-:-:S00]  /*59c0*/  NOP ;  /* 0x0000000000007918 */ /* 0x000fc00000000000 */
        /* <DEDUP_REMOVED lines=11> */
.L_x_137:


//--------------------- .nv.global.init           --------------------------
	.section	.nv.global.init,"aw",@progbits
.nv.global.init:
	.type		$str$22,@object
	.size		$str$22,($str$23 - $str$22)
$str$22:
        /*0000*/ 	.byte	0x6b, 0x5f, 0x74, 0x69, 0x6c, 0x65, 0x5f, 0x63, 0x6f, 0x75, 0x6e, 0x74, 0x20, 0x3e, 0x3d, 0x20
        /*0010*/ 	.byte	0x31, 0x00
	.type		$str$23,@object
	.size		$str$23,(__unnamed_1 - $str$23)
$str$23:
        /*0012*/ 	.byte	0x2f, 0x74, 0x6d, 0x70, 0x2f, 0x63, 0x75, 0x74, 0x6c, 0x61, 0x73, 0x73, 0x5f, 0x73, 0x77, 0x65
        /*0022*/ 	.byte	0x65, 0x70, 0x5f, 0x73, 0x72, 0x63, 0x2f, 0x69, 0x6e, 0x63, 0x6c, 0x75, 0x64, 0x65, 0x2f, 0x63
        /*0032*/ 	.byte	0x75, 0x74, 0x6c, 0x61, 0x73, 0x73, 0x2f, 0x67, 0x65, 0x6d, 0x6d, 0x2f, 0x63, 0x6f, 0x6c, 0x6c
        /*0042*/ 	.byte	0x65, 0x63, 0x74, 0x69, 0x76, 0x65, 0x2f, 0x73, 0x6d, 0x39, 0x30, 0x5f, 0x6d, 0x6d, 0x61, 0x5f
        /*0052*/ 	.byte	0x74, 0x6d, 0x61, 0x5f, 0x67, 0x6d, 0x6d, 0x61, 0x5f, 0x73, 0x73, 0x5f, 0x77, 0x61, 0x72, 0x70
        /*0062*/ 	.byte	0x73, 0x70, 0x65, 0x63, 0x69, 0x61, 0x6c, 0x69, 0x7a, 0x65, 0x64, 0x2e, 0x68, 0x70, 0x70, 0x00
	.type		__unnamed_1,@object
	.size		__unnamed_1,(.L_0 - __unnamed_1)
__unnamed_1:
        /*0072*/ 	.byte	0x76, 0x6f, 0x69, 0x64, 0x20, 0x63, 0x75, 0x74, 0x6c, 0x61, 0x73, 0x73, 0x3a, 0x3a, 0x67, 0x65
        /* <DEDUP_REMOVED lines=173> */
.L_0:


//--------------------- .nv.shared._ZN7cutlass13device_kernelINS_4gemm6kernel13GemmUniversalIN4cute5tupleIJiiiiEEENS1_10collective13CollectiveMmaINS1_34MainloopSm90TmaGmmaWarpSpecializedILi3ENS5_IJNS4_1CILi2EEESB_NSA_ILi1EEEEEENS1_35KernelTmaWarpSpecializedCooperativeEEENS5_IJNSA_ILi128EEENSA_ILi64EEESH_EEEaNS5_IJlSC_lEEEaSJ_NS4_8TiledMMAINS4_8MMA_AtomIJNS4_4SM904GMMA26MMA_64x64x32_S32S8S8_SS_TNEEEENS4_6LayoutINS5_IJSB_SC_SC_EEENS5_IJSC_NSA_ILi0EEESS_EEEEENS5_IJNS4_10UnderscoreESV_SV_EEEEENS4_23SM90_TMA_LOAD_MULTICASTENS4_14ComposedLayoutINS4_7SwizzleILi2ELi4ELi3EEENS4_18smem_ptr_flag_bitsILi8EEENSQ_INS5_IJNSA_ILi8EEESH_EEENS5_IJSH_SC_EEEEEEEvNS4_8identityESY_S18_vS19_EENS_8epilogue10collective6detail29Sm90TmaWarpSpecializedAdapterINS1C_15DefaultEpilogueIaSJ_SJ_NS1B_6thread17LinearCombinationIaLi1EiiLNS1G_9ScaleType4KindE0ELNS_15FloatRoundStyleE2EaEENS1_15EpilogueDefaultEEEEEvvEEEEvNT_6ParamsE --------------------------
	.section	.nv.shared._ZN7cutlass13device_kernelINS_4gemm6kernel13GemmUniversalIN4cute5tupleIJiiiiEEENS1_10collective13CollectiveMmaINS1_34MainloopSm90TmaGmmaWarpSpecializedILi3ENS5_IJNS4_1CILi2EEESB_NSA_ILi1EEEEEENS1_35KernelTmaWarpSpecializedCooperativeEEENS5_IJNSA_ILi128EEENSA_ILi64EEESH_EEEaNS5_IJlSC_lEEEaSJ_NS4_8TiledMMAINS4_8MMA_AtomIJNS4_4SM904GMMA26MMA_64x64x32_S32S8S8_SS_TNEEEENS4_6LayoutINS5_IJSB_SC_SC_EEENS5_IJSC_NSA_ILi0EEESS_EEEEENS5_IJNS4_10UnderscoreESV_SV_EEEEENS4_23SM90_TMA_LOAD_MULTICASTENS4_14ComposedLayoutINS4_7SwizzleILi2ELi4ELi3EEENS4_18smem_ptr_flag_bitsILi8EEENSQ_INS5_IJNSA_ILi8EEESH_EEENS5_IJSH_SC_EEEEEEEvNS4_8identityESY_S18_vS19_EENS_8epilogue10collective6detail29Sm90TmaWarpSpecializedAdapterINS1C_15DefaultEpilogueIaSJ_SJ_NS1B_6thread17LinearCombinationIaLi1EiiLNS1G_9ScaleType4KindE0ELNS_15FloatRoundStyleE2EaEENS1_15EpilogueDefaultEEEEEvvEEEEvNT_6ParamsE,"aw",@nobits
	.sectionflags	@""
	.align	16
	.zero		1024


//--------------------- .nv.shared.reserved.0     --------------------------
	.section	.nv.shared.reserved.0,"aw",@nobits
	.weak		__nv_reservedSMEM_offset_0_alias
	.size		__nv_reservedSMEM_offset_0_alias, 0, 0
	.other		__nv_reservedSMEM_offset_0_alias,@"STO_CUDA_RESERVED_SHARED STV_DEFAULT"
__nv_reservedSMEM_offset_0_alias:
	.zero		0


//--------------------- .nv.global                --------------------------
	.section	.nv.global,"aw",@nobits
.nv.global:
	.type		_ZN39_INTERNAL_369f9537_4_k_cu_0038f4cc_52604cute1_E,@object
	.size		_ZN39_INTERNAL_369f9537_4_k_cu_0038f4cc_52604cute1_E,(_ZN39_INTERNAL_369f9537_4_k_cu_0038f4cc_52604cuda3std3__45__cpo6cbeginE - _ZN39_INTERNAL_369f9537_4_k_cu_0038f4cc_52604cute1_E)
_ZN39_INTERNAL_369f9537_4_k_cu_0038f4cc_52604cute1_E:
	.zero		1
	.type		_ZN39_INTERNAL_369f9537_4_k_cu_0038f4cc_52604cuda3std3__45__cpo6cbeginE,@object
	.size		_ZN39_INTERNAL_369f9537_4_k_cu_0038f4cc_52604cuda3std3__45__cpo6cbeginE,(_ZN39_INTERNAL_369f9537_4_k_cu_0038f4cc_52604cuda3std3__48in_placeE - _ZN39_INTERNAL_369f9537_4_k_cu_0038f4cc_52604cuda3std3__45__cpo6cbeginE)
_ZN39_INTERNAL_369f9537_4_k_cu_0038f4cc_52604cuda3std3__45__cpo6cbeginE:
	.zero		1
	.type		_ZN39_INTERNAL_369f9537_4_k_cu_0038f4cc_52604cuda3std3__48in_placeE,@object
	.size		_ZN39_INTERNAL_369f9537_4_k_cu_0038f4cc_52604cuda3std3__48in_placeE,(_ZN39_INTERNAL_369f9537_4_k_cu_0038f4cc_52604cuda3std6ranges3__45__cpo9iter_moveE - _ZN39_INTERNAL_369f9537_4_k_cu_0038f4cc_52604cuda3std3__48in_placeE)
_ZN39_INTERNAL_369f9537_4_k_cu_0038f4cc_52604cuda3std3__48in_placeE:
	.zero		1
	.type		_ZN39_INTERNAL_369f9537_4_k_cu_0038f4cc_52604cuda3std6ranges3__45__cpo9iter_moveE,@object
	.size		_ZN39_INTERNAL_369f9537_4_k_cu_0038f4cc_52604cuda3std6ranges3__45__cpo9iter_moveE,(_ZN39_INTERNAL_369f9537_4_k_cu_0038f4cc_52604cuda3std3__45__cpo5beginE - _ZN39_INTERNAL_369f9537_4_k_cu_0038f4cc_52604cuda3std6ranges3__45__cpo9iter_moveE)
_ZN39_INTERNAL_369f9537_4_k_cu_0038f4cc_52604cuda3std6ranges3__45__cpo9iter_moveE:
	.zero		1
	.type		_ZN39_INTERNAL_369f9537_4_k_cu_0038f4cc_52604cuda3std3__45__cpo5beginE,@object
	.size		_ZN39_INTERNAL_369f9537_4_k_cu_0038f4cc_52604cuda3std3__45__cpo5beginE,(_ZN39_INTERNAL_369f9537_4_k_cu_0038f4cc_52604cuda3std3__441_GLOBAL__N__369f9537_4_k_cu_0038f4cc_52606ignoreE - _ZN39_INTERNAL_369f9537_4_k_cu_0038f4cc_52604cuda3std3__45__cpo5beginE)
_ZN39_INTERNAL_369f9537_4_k_cu_0038f4cc_52604cuda3std3__45__cpo5beginE:
	.zero		1
	.type		_ZN39_INTERNAL_369f9537_4_k_cu_0038f4cc_52604cuda3std3__441_GLOBAL__N__369f9537_4_k_cu_0038f4cc_52606ignoreE,@object
	.size		_ZN39_INTERNAL_369f9537_4_k_cu_0038f4cc_52604cuda3std3__441_GLOBAL__N__369f9537_4_k_cu_0038f4cc_52606ignoreE,(_ZN39_INTERNAL_369f9537_4_k_cu_0038f4cc_52604cute7productE - _ZN39_INTERNAL_369f9537_4_k_cu_0038f4cc_52604cuda3std3__441_GLOBAL__N__369f9537_4_k_cu_0038f4cc_52606ignoreE)
_ZN39_INTERNAL_369f9537_4_k_cu_0038f4cc_52604cuda3std3__441_GLOBAL__N__369f9537_4_k_cu_0038f4cc_52606ignoreE:
	.zero		1
	.type		_ZN39_INTERNAL_369f9537_4_k_cu_0038f4cc_52604cute7productE,@object
	.size		_ZN39_INTERNAL_369f9537_4_k_cu_0038f4cc_52604cute7productE,(_ZN39_INTERNAL_369f9537_4_k_cu_0038f4cc_52604cuda3std3__45__cpo3endE - _ZN39_INTERNAL_369f9537_4_k_cu_0038f4cc_52604cute7productE)
_ZN39_INTERNAL_369f9537_4_k_cu_0038f4cc_52604cute7productE:
	.zero		1
	.type		_ZN39_INTERNAL_369f9537_4_k_cu_0038f4cc_52604cuda3std3__45__cpo3endE,@object
	.size		_ZN39_INTERNAL_369f9537_4_k_cu_0038f4cc_52604cuda3std3__45__cpo3endE,(_ZN39_INTERNAL_369f9537_4_k_cu_0038f4cc_52604cuda3std3__419piecewise_constructE - _ZN39_INTERNAL_369f9537_4_k_cu_0038f4cc_52604cuda3std3__45__cpo3endE)
_ZN39_INTERNAL_369f9537_4_k_cu_0038f4cc_52604cuda3std3__45__cpo3endE:
	.zero		1
	.type		_ZN39_INTERNAL_369f9537_4_k_cu_0038f4cc_52604cuda3std3__419piecewise_constructE,@object
	.size		_ZN39_INTERNAL_369f9537_4_k_cu_0038f4cc_52604cuda3std3__419piecewise_constructE,(_ZN39_INTERNAL_369f9537_4_k_cu_0038f4cc_52604cuda3std3__45__cpo4cendE - _ZN39_INTERNAL_369f9537_4_k_cu_0038f4cc_52604cuda3std3__419piecewise_constructE)
_ZN39_INTERNAL_369f9537_4_k_cu_0038f4cc_52604cuda3std3__419piecewise_constructE:
	.zero		1
	.type		_ZN39_INTERNAL_369f9537_4_k_cu_0038f4cc_52604cuda3std3__45__cpo4cendE,@object
	.size		_ZN39_INTERNAL_369f9537_4_k_cu_0038f4cc_52604cuda3std3__45__cpo4cendE,(_ZN39_INTERNAL_369f9537_4_k_cu_0038f4cc_52604cuda3std6ranges3__45__cpo4swapE - _ZN39_INTERNAL_369f9537_4_k_cu_0038f4cc_52604cuda3std3__45__cpo4cendE)
_ZN39_INTERNAL_369f9537_4_k_cu_0038f4cc_52604cuda3std3__45__cpo4cendE:
	.zero		1
	.type		_ZN39_INTERNAL_369f9537_4_k_cu_0038f4cc_52604cuda3std6ranges3__45__cpo4swapE,@object
	.size		_ZN39_INTERNAL_369f9537_4_k_cu_0038f4cc_52604cuda3std6ranges3__45__cpo4swapE,(.L_8 - _ZN39_INTERNAL_369f9537_4_k_cu_0038f4cc_52604cuda3std6ranges3__45__cpo4swapE)
_ZN39_INTERNAL_369f9537_4_k_cu_0038f4cc_52604cuda3std6ranges3__45__cpo4swapE:
	.zero		1
.L_8:


//--------------------- .nv.constant0._ZN7cutlass13device_kernelINS_4gemm6kernel13GemmUniversalIN4cute5tupleIJiiiiEEENS1_10collective13CollectiveMmaINS1_34MainloopSm90TmaGmmaWarpSpecializedILi3ENS5_IJNS4_1CILi2EEESB_NSA_ILi1EEEEEENS1_35KernelTmaWarpSpecializedCooperativeEEENS5_IJNSA_ILi128EEENSA_ILi64EEESH_EEEaNS5_IJlSC_lEEEaSJ_NS4_8TiledMMAINS4_8MMA_AtomIJNS4_4SM904GMMA26MMA_64x64x32_S32S8S8_SS_TNEEEENS4_6LayoutINS5_IJSB_SC_SC_EEENS5_IJSC_NSA_ILi0EEESS_EEEEENS5_IJNS4_10UnderscoreESV_SV_EEEEENS4_23SM90_TMA_LOAD_MULTICASTENS4_14ComposedLayoutINS4_7SwizzleILi2ELi4ELi3EEENS4_18smem_ptr_flag_bitsILi8EEENSQ_INS5_IJNSA_ILi8EEESH_EEENS5_IJSH_SC_EEEEEEEvNS4_8identityESY_S18_vS19_EENS_8epilogue10collective6detail29Sm90TmaWarpSpecializedAdapterINS1C_15DefaultEpilogueIaSJ_SJ_NS1B_6thread17LinearCombinationIaLi1EiiLNS1G_9ScaleType4KindE0ELNS_15FloatRoundStyleE2EaEENS1_15EpilogueDefaultEEEEEvvEEEEvNT_6ParamsE --------------------------
	.section	.nv.constant0._ZN7cutlass13device_kernelINS_4gemm6kernel13GemmUniversalIN4cute5tupleIJiiiiEEENS1_10collective13CollectiveMmaINS1_34MainloopSm90TmaGmmaWarpSpecializedILi3ENS5_IJNS4_1CILi2EEESB_NSA_ILi1EEEEEENS1_35KernelTmaWarpSpecializedCooperativeEEENS5_IJNSA_ILi128EEENSA_ILi64EEESH_EEEaNS5_IJlSC_lEEEaSJ_NS4_8TiledMMAINS4_8MMA_AtomIJNS4_4SM904GMMA26MMA_64x64x32_S32S8S8_SS_TNEEEENS4_6LayoutINS5_IJSB_SC_SC_EEENS5_IJSC_NSA_ILi0EEESS_EEEEENS5_IJNS4_10UnderscoreESV_SV_EEEEENS4_23SM90_TMA_LOAD_MULTICASTENS4_14ComposedLayoutINS4_7SwizzleILi2ELi4ELi3EEENS4_18smem_ptr_flag_bitsILi8EEENSQ_INS5_IJNSA_ILi8EEESH_EEENS5_IJSH_SC_EEEEEEEvNS4_8identityESY_S18_vS19_EENS_8epilogue10collective6detail29Sm90TmaWarpSpecializedAdapterINS1C_15DefaultEpilogueIaSJ_SJ_NS1B_6thread17LinearCombinationIaLi1EiiLNS1G_9ScaleType4KindE0ELNS_15FloatRoundStyleE2EaEENS1_15EpilogueDefaultEEEEEvvEEEEvNT_6ParamsE,"a",@progbits
	.sectionflags	@""
	.align	4
.nv.constant0._ZN7cutlass13device_kernelINS_4gemm6kernel13GemmUniversalIN4cute5tupleIJiiiiEEENS1_10collective13CollectiveMmaINS1_34MainloopSm90TmaGmmaWarpSpecializedILi3ENS5_IJNS4_1CILi2EEESB_NSA_ILi1EEEEEENS1_35KernelTmaWarpSpecializedCooperativeEEENS5_IJNSA_ILi128EEENSA_ILi64EEESH_EEEaNS5_IJlSC_lEEEaSJ_NS4_8TiledMMAINS4_8MMA_AtomIJNS4_4SM904GMMA26MMA_64x64x32_S32S8S8_SS_TNEEEENS4_6LayoutINS5_IJSB_SC_SC_EEENS5_IJSC_NSA_ILi0EEESS_EEEEENS5_IJNS4_10UnderscoreESV_SV_EEEEENS4_23SM90_TMA_LOAD_MULTICASTENS4_14ComposedLayoutINS4_7SwizzleILi2ELi4ELi3EEENS4_18smem_ptr_flag_bitsILi8EEENSQ_INS5_IJNSA_ILi8EEESH_EEENS5_IJSH_SC_EEEEEEEvNS4_8identityESY_S18_vS19_EENS_8epilogue10collective6detail29Sm90TmaWarpSpecializedAdapterINS1C_15DefaultEpilogueIaSJ_SJ_NS1B_6thread17LinearCombinationIaLi1EiiLNS1G_9ScaleType4KindE0ELNS_15FloatRoundStyleE2EaEENS1_15EpilogueDefaultEEEEEvvEEEEvNT_6ParamsE:
	.zero		1664


//--------------------- SYMBOLS --------------------------

	.type		.nv.reservedSmem.offset0,@object
	.size		.nv.reservedSmem.offset0,0x4
	.type		__assertfail,@function
